	.version 1.4
	.target sm_10, map_f64_to_f32
	// compiled with C:\Program Files\NVIDIA GPU Computing Toolkit\CUDA\v5.5\bin/../open64/lib//be.exe
	// nvopencc 4.1 built on 2013-10-17

	//-----------------------------------------------------------
	// Compiling C:/Users/8FEE~1/AppData/Local/Temp/tmpxft_000027d8_00000000-15_JCudaMatrixHandler.cpp3.i (C:/Users/8FEE~1/AppData/Local/Temp/ccBI#.a09648)
	//-----------------------------------------------------------

	//-----------------------------------------------------------
	// Options:
	//-----------------------------------------------------------
	//  Target:ptx, ISA:sm_10, Endian:little, Pointer Size:64
	//  -O3	(Optimization level)
	//  -g0	(Debug level)
	//  -m2	(Report advisories)
	//-----------------------------------------------------------

	.file	1	"C:/Users/8FEE~1/AppData/Local/Temp/tmpxft_000027d8_00000000-14_JCudaMatrixHandler.cudafe2.gpu"
	.file	2	"C:\Program Files (x86)\Microsoft Visual Studio 11.0\VC\bin/../../VC/INCLUDE\crtdefs.h"
	.file	3	"C:\Program Files\NVIDIA GPU Computing Toolkit\CUDA\v5.5\bin/../include\crt/device_runtime.h"
	.file	4	"C:\Program Files\NVIDIA GPU Computing Toolkit\CUDA\v5.5\bin/../include\host_defines.h"
	.file	5	"C:\Program Files\NVIDIA GPU Computing Toolkit\CUDA\v5.5\bin/../include\builtin_types.h"
	.file	6	"c:\program files\nvidia gpu computing toolkit\cuda\v5.5\include\device_types.h"
	.file	7	"c:\program files\nvidia gpu computing toolkit\cuda\v5.5\include\host_defines.h"
	.file	8	"c:\program files\nvidia gpu computing toolkit\cuda\v5.5\include\driver_types.h"
	.file	9	"c:\program files\nvidia gpu computing toolkit\cuda\v5.5\include\surface_types.h"
	.file	10	"c:\program files\nvidia gpu computing toolkit\cuda\v5.5\include\texture_types.h"
	.file	11	"c:\program files\nvidia gpu computing toolkit\cuda\v5.5\include\vector_types.h"
	.file	12	"c:\program files\nvidia gpu computing toolkit\cuda\v5.5\include\builtin_types.h"
	.file	13	"C:\Program Files\NVIDIA GPU Computing Toolkit\CUDA\v5.5\bin/../include\device_launch_parameters.h"
	.file	14	"c:\program files\nvidia gpu computing toolkit\cuda\v5.5\include\crt\storage_class.h"
	.file	15	"JCudaMatrixHandler.cu"
	.file	16	"C:\Program Files\NVIDIA GPU Computing Toolkit\CUDA\v5.5\bin/../include\common_functions.h"
	.file	17	"c:\program files\nvidia gpu computing toolkit\cuda\v5.5\include\math_functions.h"
	.file	18	"c:\program files\nvidia gpu computing toolkit\cuda\v5.5\include\math_constants.h"
	.file	19	"c:\program files\nvidia gpu computing toolkit\cuda\v5.5\include\device_functions.h"
	.file	20	"c:\program files\nvidia gpu computing toolkit\cuda\v5.5\include\sm_11_atomic_functions.h"
	.file	21	"c:\program files\nvidia gpu computing toolkit\cuda\v5.5\include\sm_12_atomic_functions.h"
	.file	22	"c:\program files\nvidia gpu computing toolkit\cuda\v5.5\include\sm_13_double_functions.h"
	.file	23	"c:\program files\nvidia gpu computing toolkit\cuda\v5.5\include\sm_20_atomic_functions.h"
	.file	24	"c:\program files\nvidia gpu computing toolkit\cuda\v5.5\include\sm_32_atomic_functions.h"
	.file	25	"c:\program files\nvidia gpu computing toolkit\cuda\v5.5\include\sm_35_atomic_functions.h"
	.file	26	"c:\program files\nvidia gpu computing toolkit\cuda\v5.5\include\sm_20_intrinsics.h"
	.file	27	"c:\program files\nvidia gpu computing toolkit\cuda\v5.5\include\sm_30_intrinsics.h"
	.file	28	"c:\program files\nvidia gpu computing toolkit\cuda\v5.5\include\sm_32_intrinsics.h"
	.file	29	"c:\program files\nvidia gpu computing toolkit\cuda\v5.5\include\sm_35_intrinsics.h"
	.file	30	"c:\program files\nvidia gpu computing toolkit\cuda\v5.5\include\surface_functions.h"
	.file	31	"c:\program files\nvidia gpu computing toolkit\cuda\v5.5\include\texture_fetch_functions.h"
	.file	32	"c:\program files\nvidia gpu computing toolkit\cuda\v5.5\include\texture_indirect_functions.h"
	.file	33	"c:\program files\nvidia gpu computing toolkit\cuda\v5.5\include\surface_indirect_functions.h"
	.file	34	"c:\program files\nvidia gpu computing toolkit\cuda\v5.5\include\math_functions_dbl_ptx1.h"


	.entry handle (
		.param .u64 __cudaparm_handle_sourcePixels,
		.param .u64 __cudaparm_handle_newPixels,
		.param .s32 __cudaparm_handle_width,
		.param .s32 __cudaparm_handle_height,
		.param .s32 __cudaparm_handle_echelon)
	{
	.reg .u32 %r<375>;
	.reg .u64 %rd<117>;
	.reg .pred %p<99>;
	.loc	15	268	0
$LDWbegin_handle:
	cvt.s32.u16 	%r1, %tid.x;
	mov.s32 	%r2, 0;
	setp.ne.s32 	%p1, %r1, %r2;
	ld.param.s32 	%r3, [__cudaparm_handle_width];
	sub.s32 	%r4, %r3, 1;
	setp.ne.s32 	%p2, %r4, %r1;
	ld.param.s32 	%r5, [__cudaparm_handle_height];
	@!%p1 bra 	$Lt_0_80386;
	ld.param.s32 	%r3, [__cudaparm_handle_width];
	div.s32 	%r6, %r1, %r3;
	mov.s32 	%r7, 0;
	setp.ne.s32 	%p3, %r6, %r7;
	mov.pred 	%p4, %p3;
	mov.pred 	%p5, %p6;
	@!%p2 bra 	$Lt_0_80642;
	ld.param.s32 	%r5, [__cudaparm_handle_height];
	sub.s32 	%r8, %r5, 1;
	setp.ne.s32 	%p7, %r8, %r6;
	mov.pred 	%p8, %p7;
	mov.pred 	%p9, %p10;
	@!%p3 bra 	$Lt_0_80898;
	ld.param.u64 	%rd1, [__cudaparm_handle_sourcePixels];
	@!%p7 bra 	$Lt_0_81154;
	.loc	15	10	0
	sub.s32 	%r9, %r6, 1;
	.loc	15	268	0
	ld.param.s32 	%r3, [__cudaparm_handle_width];
	.loc	15	10	0
	mul.lo.s32 	%r10, %r9, %r3;
	add.s32 	%r11, %r1, %r10;
	cvt.s64.s32 	%rd2, %r11;
	mul.wide.s32 	%rd3, %r11, 2;
	.loc	15	268	0
	ld.param.u64 	%rd1, [__cudaparm_handle_sourcePixels];
	.loc	15	10	0
	add.u64 	%rd4, %rd1, %rd3;
	ld.global.s16 	%r12, [%rd4+0];
	mov.s32 	%r13, 1;
	set.eq.u32.s32 	%r14, %r12, %r13;
	neg.s32 	%r15, %r14;
	.loc	15	13	0
	add.s32 	%r16, %r6, 1;
	mul.lo.s32 	%r17, %r16, %r3;
	add.s32 	%r18, %r1, %r17;
	cvt.s64.s32 	%rd5, %r18;
	mul.wide.s32 	%rd6, %r18, 2;
	add.u64 	%rd7, %rd1, %rd6;
	add.s32 	%r19, %r15, 1;
	ld.global.s16 	%r20, [%rd7+0];
	mov.s32 	%r21, 1;
	setp.eq.s32 	%p11, %r20, %r21;
	selp.s32 	%r22, %r19, %r15, %p11;
	.loc	15	16	0
	add.s32 	%r23, %r22, 1;
	ld.global.s16 	%r24, [%rd4+-2];
	mov.s32 	%r25, 1;
	setp.eq.s32 	%p12, %r24, %r25;
	selp.s32 	%r26, %r23, %r22, %p12;
	.loc	15	19	0
	mul.lo.s32 	%r27, %r6, %r3;
	add.s32 	%r28, %r1, %r27;
	cvt.s64.s32 	%rd8, %r28;
	mul.wide.s32 	%rd9, %r28, 2;
	add.u64 	%rd10, %rd1, %rd9;
	add.s32 	%r29, %r26, 1;
	ld.global.s16 	%r30, [%rd10+-2];
	mov.s32 	%r31, 1;
	setp.eq.s32 	%p13, %r30, %r31;
	selp.s32 	%r32, %r29, %r26, %p13;
	.loc	15	22	0
	add.s32 	%r33, %r32, 1;
	ld.global.s16 	%r34, [%rd7+-2];
	mov.s32 	%r35, 1;
	setp.eq.s32 	%p14, %r34, %r35;
	selp.s32 	%r36, %r33, %r32, %p14;
	.loc	15	25	0
	add.s32 	%r37, %r36, 1;
	ld.global.s16 	%r38, [%rd4+2];
	mov.s32 	%r39, 1;
	setp.eq.s32 	%p15, %r38, %r39;
	selp.s32 	%r40, %r37, %r36, %p15;
	.loc	15	28	0
	add.s32 	%r41, %r40, 1;
	ld.global.s16 	%r42, [%rd10+2];
	mov.s32 	%r43, 1;
	setp.eq.s32 	%p16, %r42, %r43;
	selp.s32 	%r44, %r41, %r40, %p16;
	.loc	15	31	0
	add.s32 	%r45, %r44, 1;
	ld.global.s16 	%r46, [%rd7+2];
	mov.s32 	%r47, 1;
	setp.eq.s32 	%p17, %r46, %r47;
	selp.s32 	%r48, %r45, %r44, %p17;
	bra.uni 	$L_0_74754;
$Lt_0_80386:
	.loc	15	268	0
	ld.param.s32 	%r3, [__cudaparm_handle_width];
	.loc	15	31	0
	div.s32 	%r6, %r1, %r3;
	.loc	15	268	0
	ld.param.s32 	%r5, [__cudaparm_handle_height];
	.loc	15	31	0
	sub.s32 	%r8, %r5, 1;
	mov.s32 	%r49, 0;
	setp.ne.s32 	%p18, %r6, %r49;
	mov.pred 	%p4, %p18;
	mov.pred 	%p19, %p6;
	setp.ne.s32 	%p20, %r8, %r6;
	mov.pred 	%p8, %p20;
	mov.pred 	%p21, %p10;
	ld.param.u64 	%rd1, [__cudaparm_handle_sourcePixels];
	mov.s32 	%r48, 0;
	bra.uni 	$L_0_74754;
$Lt_0_80642:
	.loc	15	268	0
	ld.param.s32 	%r5, [__cudaparm_handle_height];
	.loc	15	31	0
	sub.s32 	%r8, %r5, 1;
	setp.ne.s32 	%p22, %r8, %r6;
	mov.pred 	%p8, %p22;
	mov.pred 	%p23, %p10;
	ld.param.u64 	%rd1, [__cudaparm_handle_sourcePixels];
	mov.s32 	%r48, 0;
	bra.uni 	$L_0_74754;
$Lt_0_80898:
	ld.param.u64 	%rd1, [__cudaparm_handle_sourcePixels];
	mov.s32 	%r48, 0;
	bra.uni 	$L_0_74754;
$Lt_0_81154:
	mov.s32 	%r48, 0;
$L_0_74754:
	selp.s32 	%r50, 1, 0, %p1;
	mov.s32 	%r51, 0;
	setp.eq.s32 	%p24, %r6, %r51;
	selp.s32 	%r52, 1, 0, %p2;
	selp.s32 	%r53, 1, 0, %p24;
	and.b32 	%r54, %r50, %r53;
	and.b32 	%r55, %r52, %r54;
	mov.u32 	%r56, 0;
	setp.eq.s32 	%p25, %r55, %r56;
	@%p25 bra 	$Lt_0_75778;
	.loc	15	268	0
	ld.param.s32 	%r3, [__cudaparm_handle_width];
	.loc	15	38	0
	mul.lo.s32 	%r57, %r6, %r3;
	add.s32 	%r58, %r1, %r57;
	cvt.s64.s32 	%rd11, %r58;
	mul.wide.s32 	%rd12, %r58, 2;
	add.u64 	%rd10, %rd1, %rd12;
	add.s32 	%r59, %r48, 1;
	ld.global.s16 	%r60, [%rd10+-2];
	mov.s32 	%r61, 1;
	setp.eq.s32 	%p26, %r60, %r61;
	selp.s32 	%r62, %r59, %r48, %p26;
	.loc	15	41	0
	add.s32 	%r63, %r62, 1;
	ld.global.s16 	%r64, [%rd10+2];
	mov.s32 	%r65, 1;
	setp.eq.s32 	%p27, %r64, %r65;
	selp.s32 	%r66, %r63, %r62, %p27;
	.loc	15	44	0
	add.s32 	%r16, %r6, 1;
	mul.lo.s32 	%r67, %r16, %r3;
	add.s32 	%r68, %r1, %r67;
	cvt.s64.s32 	%rd13, %r68;
	mul.wide.s32 	%rd14, %r68, 2;
	add.u64 	%rd7, %rd1, %rd14;
	add.s32 	%r69, %r66, 1;
	ld.global.s16 	%r70, [%rd7+-2];
	mov.s32 	%r71, 1;
	setp.eq.s32 	%p28, %r70, %r71;
	selp.s32 	%r72, %r69, %r66, %p28;
	.loc	15	47	0
	add.s32 	%r73, %r72, 1;
	ld.global.s16 	%r74, [%rd7+0];
	mov.s32 	%r75, 1;
	setp.eq.s32 	%p29, %r74, %r75;
	selp.s32 	%r76, %r73, %r72, %p29;
	.loc	15	50	0
	add.s32 	%r77, %r76, 1;
	ld.global.s16 	%r78, [%rd7+2];
	mov.s32 	%r79, 1;
	setp.eq.s32 	%p30, %r78, %r79;
	selp.s32 	%r80, %r77, %r76, %p30;
	.loc	15	54	0
	mul.lo.s32 	%r81, %r8, %r3;
	add.s32 	%r82, %r1, %r81;
	cvt.s64.s32 	%rd15, %r82;
	mul.wide.s32 	%rd16, %r82, 2;
	add.u64 	%rd17, %rd1, %rd16;
	add.s32 	%r83, %r80, 1;
	ld.global.s16 	%r84, [%rd17+-2];
	mov.s32 	%r85, 1;
	setp.eq.s32 	%p31, %r84, %r85;
	selp.s32 	%r86, %r83, %r80, %p31;
	.loc	15	57	0
	add.s32 	%r87, %r86, 1;
	ld.global.s16 	%r88, [%rd17+0];
	mov.s32 	%r89, 1;
	setp.eq.s32 	%p32, %r88, %r89;
	selp.s32 	%r90, %r87, %r86, %p32;
	.loc	15	60	0
	add.s32 	%r91, %r90, 1;
	ld.global.s16 	%r92, [%rd17+2];
	mov.s32 	%r93, 1;
	setp.eq.s32 	%p33, %r92, %r93;
	selp.s32 	%r48, %r91, %r90, %p33;
$Lt_0_75778:
	setp.eq.s32 	%p34, %r8, %r6;
	cvt.s64.s32 	%rd18, %r1;
	mul.wide.s32 	%rd19, %r1, 2;
	selp.s32 	%r94, 1, 0, %p34;
	add.u64 	%rd20, %rd19, %rd1;
	ld.global.s16 	%r95, [%rd20+0];
	mov.s32 	%r96, 1;
	setp.eq.s32 	%p35, %r95, %r96;
	and.b32 	%r97, %r50, %r94;
	and.b32 	%r98, %r52, %r97;
	mov.u32 	%r99, 0;
	setp.eq.s32 	%p36, %r98, %r99;
	@%p36 bra 	$Lt_0_76290;
	.loc	15	268	0
	ld.param.s32 	%r3, [__cudaparm_handle_width];
	.loc	15	66	0
	mul.lo.s32 	%r100, %r6, %r3;
	add.s32 	%r101, %r1, %r100;
	cvt.s64.s32 	%rd21, %r101;
	mul.wide.s32 	%rd22, %r101, 2;
	add.u64 	%rd10, %rd1, %rd22;
	add.s32 	%r102, %r48, 1;
	ld.global.s16 	%r103, [%rd10+-2];
	mov.s32 	%r104, 1;
	setp.eq.s32 	%p37, %r103, %r104;
	selp.s32 	%r105, %r102, %r48, %p37;
	.loc	15	69	0
	add.s32 	%r106, %r105, 1;
	ld.global.s16 	%r107, [%rd10+2];
	mov.s32 	%r108, 1;
	setp.eq.s32 	%p38, %r107, %r108;
	selp.s32 	%r109, %r106, %r105, %p38;
	.loc	15	72	0
	sub.s32 	%r9, %r6, 1;
	mul.lo.s32 	%r110, %r9, %r3;
	add.s32 	%r111, %r1, %r110;
	cvt.s64.s32 	%rd23, %r111;
	mul.wide.s32 	%rd24, %r111, 2;
	add.u64 	%rd4, %rd1, %rd24;
	add.s32 	%r112, %r109, 1;
	ld.global.s16 	%r113, [%rd4+-2];
	mov.s32 	%r114, 1;
	setp.eq.s32 	%p39, %r113, %r114;
	selp.s32 	%r115, %r112, %r109, %p39;
	.loc	15	75	0
	add.s32 	%r116, %r115, 1;
	ld.global.s16 	%r117, [%rd4+0];
	mov.s32 	%r118, 1;
	setp.eq.s32 	%p40, %r117, %r118;
	selp.s32 	%r119, %r116, %r115, %p40;
	.loc	15	78	0
	add.s32 	%r120, %r119, 1;
	ld.global.s16 	%r121, [%rd4+2];
	mov.s32 	%r122, 1;
	setp.eq.s32 	%p41, %r121, %r122;
	selp.s32 	%r123, %r120, %r119, %p41;
	.loc	15	82	0
	add.s32 	%r124, %r123, 1;
	ld.global.s16 	%r125, [%rd20+-2];
	mov.s32 	%r126, 1;
	setp.eq.s32 	%p42, %r125, %r126;
	selp.s32 	%r127, %r124, %r123, %p42;
	.loc	15	85	0
	add.s32 	%r128, %r127, 1;
	selp.s32 	%r129, %r128, %r127, %p35;
	.loc	15	88	0
	add.s32 	%r130, %r129, 1;
	ld.global.s16 	%r131, [%rd20+2];
	mov.s32 	%r132, 1;
	setp.eq.s32 	%p43, %r131, %r132;
	selp.s32 	%r48, %r130, %r129, %p43;
$Lt_0_76290:
	mov.s32 	%r133, 0;
	setp.eq.s32 	%p44, %r1, %r133;
	selp.s32 	%r134, 1, 0, %p44;
	selp.s32 	%r135, 1, 0, %p4;
	selp.s32 	%r136, 1, 0, %p8;
	and.b32 	%r137, %r134, %r135;
	and.b32 	%r138, %r136, %r137;
	mov.u32 	%r139, 0;
	setp.eq.s32 	%p45, %r138, %r139;
	@%p45 bra 	$Lt_0_76802;
	.loc	15	94	0
	add.s32 	%r16, %r6, 1;
	.loc	15	268	0
	ld.param.s32 	%r3, [__cudaparm_handle_width];
	.loc	15	94	0
	mul.lo.s32 	%r140, %r16, %r3;
	add.s32 	%r141, %r140, %r1;
	cvt.s64.s32 	%rd25, %r141;
	mul.wide.s32 	%rd26, %r141, 2;
	add.u64 	%rd7, %rd1, %rd26;
	add.s32 	%r142, %r48, 1;
	ld.global.s16 	%r143, [%rd7+0];
	mov.s32 	%r144, 1;
	setp.eq.s32 	%p46, %r143, %r144;
	selp.s32 	%r145, %r142, %r48, %p46;
	.loc	15	97	0
	sub.s32 	%r9, %r6, 1;
	mul.lo.s32 	%r146, %r9, %r3;
	add.s32 	%r147, %r146, %r1;
	cvt.s64.s32 	%rd27, %r147;
	mul.wide.s32 	%rd28, %r147, 2;
	add.u64 	%rd4, %rd1, %rd28;
	add.s32 	%r148, %r145, 1;
	ld.global.s16 	%r149, [%rd4+0];
	mov.s32 	%r150, 1;
	setp.eq.s32 	%p47, %r149, %r150;
	selp.s32 	%r151, %r148, %r145, %p47;
	.loc	15	100	0
	add.s32 	%r152, %r151, 1;
	ld.global.s16 	%r153, [%rd4+2];
	mov.s32 	%r154, 1;
	setp.eq.s32 	%p48, %r153, %r154;
	selp.s32 	%r155, %r152, %r151, %p48;
	.loc	15	103	0
	mul.lo.s32 	%r156, %r6, %r3;
	add.s32 	%r157, %r155, 1;
	add.s32 	%r158, %r156, %r1;
	cvt.s64.s32 	%rd29, %r158;
	mul.wide.s32 	%rd30, %r158, 2;
	add.u64 	%rd31, %rd1, %rd30;
	ld.global.s16 	%r159, [%rd31+2];
	mov.s32 	%r160, 1;
	setp.eq.s32 	%p49, %r159, %r160;
	selp.s32 	%r161, %r157, %r155, %p49;
	.loc	15	106	0
	add.s32 	%r162, %r161, 1;
	ld.global.s16 	%r163, [%rd7+2];
	mov.s32 	%r164, 1;
	setp.eq.s32 	%p50, %r163, %r164;
	selp.s32 	%r165, %r162, %r161, %p50;
	.loc	15	110	0
	add.s32 	%r166, %r165, 1;
	add.s32 	%r167, %r146, %r3;
	cvt.s64.s32 	%rd32, %r167;
	mul.wide.s32 	%rd33, %r167, 2;
	add.u64 	%rd34, %rd1, %rd33;
	ld.global.s16 	%r168, [%rd34+-2];
	mov.s32 	%r169, 1;
	setp.eq.s32 	%p51, %r168, %r169;
	selp.s32 	%r170, %r166, %r165, %p51;
	.loc	15	113	0
	add.s32 	%r171, %r170, 1;
	add.s32 	%r172, %r156, %r3;
	cvt.s64.s32 	%rd35, %r172;
	mul.wide.s32 	%rd36, %r172, 2;
	add.u64 	%rd37, %rd1, %rd36;
	ld.global.s16 	%r173, [%rd37+-2];
	mov.s32 	%r174, 1;
	setp.eq.s32 	%p52, %r173, %r174;
	selp.s32 	%r175, %r171, %r170, %p52;
	.loc	15	116	0
	add.s32 	%r176, %r175, 1;
	add.s32 	%r177, %r140, %r3;
	cvt.s64.s32 	%rd38, %r177;
	mul.wide.s32 	%rd39, %r177, 2;
	add.u64 	%rd40, %rd1, %rd39;
	ld.global.s16 	%r178, [%rd40+-2];
	mov.s32 	%r179, 1;
	setp.eq.s32 	%p53, %r178, %r179;
	selp.s32 	%r48, %r176, %r175, %p53;
$Lt_0_76802:
	setp.eq.s32 	%p54, %r4, %r1;
	selp.s32 	%r180, 1, 0, %p54;
	and.b32 	%r181, %r180, %r135;
	and.b32 	%r182, %r136, %r181;
	mov.u32 	%r183, 0;
	setp.eq.s32 	%p55, %r182, %r183;
	@%p55 bra 	$Lt_0_77314;
	.loc	15	122	0
	add.s32 	%r184, %r6, 1;
	.loc	15	268	0
	ld.param.s32 	%r3, [__cudaparm_handle_width];
	.loc	15	122	0
	mul.lo.s32 	%r140, %r3, %r184;
	add.s32 	%r185, %r140, %r1;
	cvt.s64.s32 	%rd41, %r185;
	mul.wide.s32 	%rd42, %r185, 2;
	add.u64 	%rd7, %rd1, %rd42;
	add.s32 	%r186, %r48, 1;
	ld.global.s16 	%r187, [%rd7+0];
	mov.s32 	%r188, 1;
	setp.eq.s32 	%p56, %r187, %r188;
	selp.s32 	%r189, %r186, %r48, %p56;
	.loc	15	125	0
	sub.s32 	%r190, %r6, 1;
	mul.lo.s32 	%r146, %r3, %r190;
	add.s32 	%r191, %r146, %r1;
	cvt.s64.s32 	%rd43, %r191;
	mul.wide.s32 	%rd44, %r191, 2;
	add.u64 	%rd4, %rd1, %rd44;
	add.s32 	%r192, %r189, 1;
	ld.global.s16 	%r193, [%rd4+0];
	mov.s32 	%r194, 1;
	setp.eq.s32 	%p57, %r193, %r194;
	selp.s32 	%r195, %r192, %r189, %p57;
	.loc	15	128	0
	add.s32 	%r196, %r195, 1;
	ld.global.s16 	%r197, [%rd4+-2];
	mov.s32 	%r198, 1;
	setp.eq.s32 	%p58, %r197, %r198;
	selp.s32 	%r199, %r196, %r195, %p58;
	.loc	15	131	0
	mul.lo.s32 	%r156, %r6, %r3;
	add.s32 	%r200, %r199, 1;
	add.s32 	%r201, %r156, %r1;
	cvt.s64.s32 	%rd45, %r201;
	mul.wide.s32 	%rd46, %r201, 2;
	add.u64 	%rd47, %rd1, %rd46;
	ld.global.s16 	%r202, [%rd47+-2];
	mov.s32 	%r203, 1;
	setp.eq.s32 	%p59, %r202, %r203;
	selp.s32 	%r204, %r200, %r199, %p59;
	.loc	15	134	0
	add.s32 	%r205, %r204, 1;
	ld.global.s16 	%r206, [%rd7+-2];
	mov.s32 	%r207, 1;
	setp.eq.s32 	%p60, %r206, %r207;
	selp.s32 	%r208, %r205, %r204, %p60;
	.loc	15	138	0
	add.s32 	%r209, %r208, 1;
	cvt.s64.s32 	%rd48, %r146;
	mul.wide.s32 	%rd49, %r146, 2;
	add.u64 	%rd50, %rd1, %rd49;
	ld.global.s16 	%r210, [%rd50+0];
	mov.s32 	%r211, 1;
	setp.eq.s32 	%p61, %r210, %r211;
	selp.s32 	%r212, %r209, %r208, %p61;
	.loc	15	141	0
	add.s32 	%r213, %r212, 1;
	cvt.s64.s32 	%rd51, %r156;
	mul.wide.s32 	%rd52, %r156, 2;
	add.u64 	%rd53, %rd1, %rd52;
	ld.global.s16 	%r214, [%rd53+0];
	mov.s32 	%r215, 1;
	setp.eq.s32 	%p62, %r214, %r215;
	selp.s32 	%r216, %r213, %r212, %p62;
	.loc	15	144	0
	add.s32 	%r217, %r216, 1;
	cvt.s64.s32 	%rd54, %r140;
	mul.wide.s32 	%rd55, %r140, 2;
	add.u64 	%rd56, %rd1, %rd55;
	ld.global.s16 	%r218, [%rd56+0];
	mov.s32 	%r219, 1;
	setp.eq.s32 	%p63, %r218, %r219;
	selp.s32 	%r48, %r217, %r216, %p63;
$Lt_0_77314:
	and.b32 	%r220, %r134, %r53;
	mov.u32 	%r221, 0;
	setp.eq.s32 	%p64, %r220, %r221;
	@%p64 bra 	$Lt_0_77826;
	.loc	15	268	0
	ld.param.s32 	%r3, [__cudaparm_handle_width];
	.loc	15	151	0
	mul.lo.s32 	%r156, %r6, %r3;
	add.s32 	%r222, %r48, 1;
	add.s32 	%r223, %r156, %r1;
	cvt.s64.s32 	%rd57, %r223;
	mul.wide.s32 	%rd58, %r223, 2;
	add.u64 	%rd59, %rd1, %rd58;
	ld.global.s16 	%r224, [%rd59+2];
	mov.s32 	%r225, 1;
	setp.eq.s32 	%p65, %r224, %r225;
	selp.s32 	%r226, %r222, %r48, %p65;
	.loc	15	154	0
	add.s32 	%r16, %r6, 1;
	mul.lo.s32 	%r140, %r16, %r3;
	add.s32 	%r227, %r140, %r1;
	cvt.s64.s32 	%rd60, %r227;
	mul.wide.s32 	%rd61, %r227, 2;
	add.u64 	%rd7, %rd1, %rd61;
	add.s32 	%r228, %r226, 1;
	ld.global.s16 	%r229, [%rd7+2];
	mov.s32 	%r230, 1;
	setp.eq.s32 	%p66, %r229, %r230;
	selp.s32 	%r231, %r228, %r226, %p66;
	.loc	15	157	0
	add.s32 	%r232, %r231, 1;
	ld.global.s16 	%r233, [%rd7+0];
	mov.s32 	%r234, 1;
	setp.eq.s32 	%p67, %r233, %r234;
	selp.s32 	%r235, %r232, %r231, %p67;
	.loc	15	161	0
	mul.lo.s32 	%r236, %r8, %r3;
	add.s32 	%r237, %r236, %r1;
	cvt.s64.s32 	%rd62, %r237;
	mul.wide.s32 	%rd63, %r237, 2;
	add.u64 	%rd17, %rd1, %rd63;
	add.s32 	%r238, %r235, 1;
	ld.global.s16 	%r239, [%rd17+2];
	mov.s32 	%r240, 1;
	setp.eq.s32 	%p68, %r239, %r240;
	selp.s32 	%r241, %r238, %r235, %p68;
	.loc	15	164	0
	add.s32 	%r242, %r241, 1;
	ld.global.s16 	%r243, [%rd17+0];
	mov.s32 	%r244, 1;
	setp.eq.s32 	%p69, %r243, %r244;
	selp.s32 	%r245, %r242, %r241, %p69;
	.loc	15	167	0
	add.s32 	%r246, %r245, 1;
	add.s32 	%r247, %r156, %r3;
	cvt.s64.s32 	%rd64, %r247;
	mul.wide.s32 	%rd65, %r247, 2;
	add.u64 	%rd66, %rd1, %rd65;
	ld.global.s16 	%r248, [%rd66+-2];
	mov.s32 	%r249, 1;
	setp.eq.s32 	%p70, %r248, %r249;
	selp.s32 	%r250, %r246, %r245, %p70;
	.loc	15	170	0
	add.s32 	%r251, %r250, 1;
	add.s32 	%r252, %r140, %r3;
	cvt.s64.s32 	%rd67, %r252;
	mul.wide.s32 	%rd68, %r252, 2;
	add.u64 	%rd69, %rd1, %rd68;
	ld.global.s16 	%r253, [%rd69+-2];
	mov.s32 	%r254, 1;
	setp.eq.s32 	%p71, %r253, %r254;
	selp.s32 	%r255, %r251, %r250, %p71;
	.loc	15	173	0
	add.s32 	%r256, %r255, 1;
	add.s32 	%r257, %r236, %r3;
	cvt.s64.s32 	%rd70, %r257;
	mul.wide.s32 	%rd71, %r257, 2;
	add.u64 	%rd72, %rd1, %rd71;
	ld.global.s16 	%r258, [%rd72+-2];
	mov.s32 	%r259, 1;
	setp.eq.s32 	%p72, %r258, %r259;
	selp.s32 	%r48, %r256, %r255, %p72;
$Lt_0_77826:
	and.b32 	%r260, %r180, %r53;
	mov.u32 	%r261, 0;
	setp.eq.s32 	%p73, %r260, %r261;
	@%p73 bra 	$Lt_0_78338;
	.loc	15	268	0
	ld.param.s32 	%r3, [__cudaparm_handle_width];
	.loc	15	180	0
	mul.lo.s32 	%r156, %r6, %r3;
	add.s32 	%r262, %r48, 1;
	add.s32 	%r263, %r156, %r1;
	cvt.s64.s32 	%rd73, %r263;
	mul.wide.s32 	%rd74, %r263, 2;
	add.u64 	%rd75, %rd1, %rd74;
	ld.global.s16 	%r264, [%rd75+-2];
	mov.s32 	%r265, 1;
	setp.eq.s32 	%p74, %r264, %r265;
	selp.s32 	%r266, %r262, %r48, %p74;
	.loc	15	183	0
	add.s32 	%r267, %r6, 1;
	mul.lo.s32 	%r140, %r3, %r267;
	add.s32 	%r268, %r140, %r1;
	cvt.s64.s32 	%rd76, %r268;
	mul.wide.s32 	%rd77, %r268, 2;
	add.u64 	%rd7, %rd1, %rd77;
	add.s32 	%r269, %r266, 1;
	ld.global.s16 	%r270, [%rd7+-2];
	mov.s32 	%r271, 1;
	setp.eq.s32 	%p75, %r270, %r271;
	selp.s32 	%r272, %r269, %r266, %p75;
	.loc	15	186	0
	add.s32 	%r273, %r272, 1;
	ld.global.s16 	%r274, [%rd7+0];
	mov.s32 	%r275, 1;
	setp.eq.s32 	%p76, %r274, %r275;
	selp.s32 	%r276, %r273, %r272, %p76;
	.loc	15	190	0
	mul.lo.s32 	%r277, %r8, %r3;
	add.s32 	%r278, %r277, %r1;
	cvt.s64.s32 	%rd78, %r278;
	mul.wide.s32 	%rd79, %r278, 2;
	add.u64 	%rd17, %rd1, %rd79;
	add.s32 	%r279, %r276, 1;
	ld.global.s16 	%r280, [%rd17+-2];
	mov.s32 	%r281, 1;
	setp.eq.s32 	%p77, %r280, %r281;
	selp.s32 	%r282, %r279, %r276, %p77;
	.loc	15	193	0
	add.s32 	%r283, %r282, 1;
	ld.global.s16 	%r284, [%rd17+0];
	mov.s32 	%r285, 1;
	setp.eq.s32 	%p78, %r284, %r285;
	selp.s32 	%r286, %r283, %r282, %p78;
	.loc	15	196	0
	add.s32 	%r287, %r286, 1;
	cvt.s64.s32 	%rd80, %r156;
	mul.wide.s32 	%rd81, %r156, 2;
	add.u64 	%rd82, %rd1, %rd81;
	ld.global.s16 	%r288, [%rd82+0];
	mov.s32 	%r289, 1;
	setp.eq.s32 	%p79, %r288, %r289;
	selp.s32 	%r290, %r287, %r286, %p79;
	.loc	15	199	0
	add.s32 	%r291, %r290, 1;
	cvt.s64.s32 	%rd83, %r140;
	mul.wide.s32 	%rd84, %r140, 2;
	add.u64 	%rd85, %rd1, %rd84;
	ld.global.s16 	%r292, [%rd85+0];
	mov.s32 	%r293, 1;
	setp.eq.s32 	%p80, %r292, %r293;
	selp.s32 	%r294, %r291, %r290, %p80;
	.loc	15	202	0
	add.s32 	%r295, %r294, 1;
	cvt.s64.s32 	%rd86, %r277;
	mul.wide.s32 	%rd87, %r277, 2;
	add.u64 	%rd88, %rd1, %rd87;
	ld.global.s16 	%r296, [%rd88+0];
	mov.s32 	%r297, 1;
	setp.eq.s32 	%p81, %r296, %r297;
	selp.s32 	%r48, %r295, %r294, %p81;
$Lt_0_78338:
	and.b32 	%r298, %r180, %r94;
	mov.u32 	%r299, 0;
	setp.eq.s32 	%p82, %r298, %r299;
	@%p82 bra 	$Lt_0_78850;
	.loc	15	268	0
	ld.param.s32 	%r3, [__cudaparm_handle_width];
	.loc	15	209	0
	mul.lo.s32 	%r156, %r6, %r3;
	add.s32 	%r300, %r48, 1;
	add.s32 	%r301, %r156, %r1;
	cvt.s64.s32 	%rd89, %r301;
	mul.wide.s32 	%rd90, %r301, 2;
	add.u64 	%rd91, %rd1, %rd90;
	ld.global.s16 	%r302, [%rd91+-2];
	mov.s32 	%r303, 1;
	setp.eq.s32 	%p83, %r302, %r303;
	selp.s32 	%r304, %r300, %r48, %p83;
	.loc	15	212	0
	sub.s32 	%r305, %r6, 1;
	mul.lo.s32 	%r146, %r3, %r305;
	add.s32 	%r306, %r146, %r1;
	cvt.s64.s32 	%rd92, %r306;
	mul.wide.s32 	%rd93, %r306, 2;
	add.u64 	%rd4, %rd1, %rd93;
	add.s32 	%r307, %r304, 1;
	ld.global.s16 	%r308, [%rd4+-2];
	mov.s32 	%r309, 1;
	setp.eq.s32 	%p84, %r308, %r309;
	selp.s32 	%r310, %r307, %r304, %p84;
	.loc	15	215	0
	add.s32 	%r311, %r310, 1;
	ld.global.s16 	%r312, [%rd4+0];
	mov.s32 	%r313, 1;
	setp.eq.s32 	%p85, %r312, %r313;
	selp.s32 	%r314, %r311, %r310, %p85;
	.loc	15	219	0
	add.s32 	%r315, %r314, 1;
	ld.global.s16 	%r316, [%rd20+-2];
	mov.s32 	%r317, 1;
	setp.eq.s32 	%p86, %r316, %r317;
	selp.s32 	%r318, %r315, %r314, %p86;
	.loc	15	222	0
	add.s32 	%r319, %r318, 1;
	selp.s32 	%r320, %r319, %r318, %p35;
	.loc	15	225	0
	add.s32 	%r321, %r320, 1;
	cvt.s64.s32 	%rd94, %r156;
	mul.wide.s32 	%rd95, %r156, 2;
	add.u64 	%rd96, %rd1, %rd95;
	ld.global.s16 	%r322, [%rd96+0];
	mov.s32 	%r323, 1;
	setp.eq.s32 	%p87, %r322, %r323;
	selp.s32 	%r324, %r321, %r320, %p87;
	.loc	15	228	0
	add.s32 	%r325, %r324, 1;
	cvt.s64.s32 	%rd97, %r146;
	mul.wide.s32 	%rd98, %r146, 2;
	add.u64 	%rd99, %rd1, %rd98;
	ld.global.s16 	%r326, [%rd99+0];
	mov.s32 	%r327, 1;
	setp.eq.s32 	%p88, %r326, %r327;
	selp.s32 	%r328, %r325, %r324, %p88;
	.loc	15	231	0
	add.s32 	%r329, %r328, 1;
	ld.global.s16 	%r330, [%rd1+0];
	mov.s32 	%r331, 1;
	setp.eq.s32 	%p89, %r330, %r331;
	selp.s32 	%r48, %r329, %r328, %p89;
$Lt_0_78850:
	and.b32 	%r332, %r134, %r94;
	mov.u32 	%r333, 0;
	setp.eq.s32 	%p90, %r332, %r333;
	@%p90 bra 	$Lt_0_79362;
	.loc	15	268	0
	ld.param.s32 	%r3, [__cudaparm_handle_width];
	.loc	15	237	0
	mul.lo.s32 	%r156, %r6, %r3;
	add.s32 	%r334, %r48, 1;
	add.s32 	%r335, %r156, %r1;
	cvt.s64.s32 	%rd100, %r335;
	mul.wide.s32 	%rd101, %r335, 2;
	add.u64 	%rd102, %rd1, %rd101;
	ld.global.s16 	%r336, [%rd102+2];
	mov.s32 	%r337, 1;
	setp.eq.s32 	%p91, %r336, %r337;
	selp.s32 	%r338, %r334, %r48, %p91;
	.loc	15	240	0
	sub.s32 	%r9, %r6, 1;
	mul.lo.s32 	%r146, %r9, %r3;
	add.s32 	%r339, %r146, %r1;
	cvt.s64.s32 	%rd103, %r339;
	mul.wide.s32 	%rd104, %r339, 2;
	add.u64 	%rd4, %rd1, %rd104;
	add.s32 	%r340, %r338, 1;
	ld.global.s16 	%r341, [%rd4+2];
	mov.s32 	%r342, 1;
	setp.eq.s32 	%p92, %r341, %r342;
	selp.s32 	%r343, %r340, %r338, %p92;
	.loc	15	243	0
	add.s32 	%r344, %r343, 1;
	ld.global.s16 	%r345, [%rd4+0];
	mov.s32 	%r346, 1;
	setp.eq.s32 	%p93, %r345, %r346;
	selp.s32 	%r347, %r344, %r343, %p93;
	.loc	15	247	0
	add.s32 	%r348, %r347, 1;
	ld.global.s16 	%r349, [%rd20+2];
	mov.s32 	%r350, 1;
	setp.eq.s32 	%p94, %r349, %r350;
	selp.s32 	%r351, %r348, %r347, %p94;
	.loc	15	250	0
	add.s32 	%r352, %r351, 1;
	selp.s32 	%r353, %r352, %r351, %p35;
	.loc	15	253	0
	add.s32 	%r354, %r353, 1;
	add.s32 	%r355, %r156, %r3;
	cvt.s64.s32 	%rd105, %r355;
	mul.wide.s32 	%rd106, %r355, 2;
	add.u64 	%rd107, %rd1, %rd106;
	ld.global.s16 	%r356, [%rd107+-2];
	mov.s32 	%r357, 1;
	setp.eq.s32 	%p95, %r356, %r357;
	selp.s32 	%r358, %r354, %r353, %p95;
	.loc	15	256	0
	add.s32 	%r359, %r358, 1;
	add.s32 	%r360, %r146, %r3;
	cvt.s64.s32 	%rd108, %r360;
	mul.wide.s32 	%rd109, %r360, 2;
	add.u64 	%rd110, %rd1, %rd109;
	ld.global.s16 	%r361, [%rd110+-2];
	mov.s32 	%r362, 1;
	setp.eq.s32 	%p96, %r361, %r362;
	selp.s32 	%r363, %r359, %r358, %p96;
	.loc	15	259	0
	add.s32 	%r364, %r363, 1;
	cvt.s64.s32 	%rd111, %r3;
	mul.wide.s32 	%rd112, %r3, 2;
	add.u64 	%rd113, %rd1, %rd112;
	ld.global.s16 	%r365, [%rd113+-2];
	mov.s32 	%r366, 1;
	setp.eq.s32 	%p97, %r365, %r366;
	selp.s32 	%r48, %r364, %r363, %p97;
$Lt_0_79362:
	.loc	15	272	0
	ld.param.u64 	%rd114, [__cudaparm_handle_newPixels];
	add.u64 	%rd115, %rd114, %rd19;
	@!%p35 bra 	$Lt_0_80130;
	.loc	15	274	0
	sub.u32 	%r367, %r48, 2;
	mov.u32 	%r368, 1;
	set.le.u32.u32 	%r369, %r367, %r368;
	neg.s32 	%r370, %r369;
	st.global.s16 	[%rd115+0], %r370;
	bra.uni 	$Lt_0_79874;
$Lt_0_80130:
	.loc	15	280	0
	mov.s32 	%r371, 3;
	set.eq.u32.s32 	%r372, %r48, %r371;
	neg.s32 	%r373, %r372;
	st.global.s16 	[%rd115+0], %r373;
$Lt_0_79874:
	.loc	15	286	0
	exit;
$LDWend_handle:
	} // handle



// ===== COMPILED SASS (sm_100) =====

	.target	sm_100

	.elftype	@"ET_EXEC"


//--------------------- .note.nv.tkinfo           --------------------------
	.section	.note.nv.tkinfo,"",@"SHT_NOTE"
	.sectionflags	@"SHF_NOTE_NV_TKINFO"
	.tkinfo
        /*0018*/ 	.word	0x00000002
        /*0030*/ 	.string	""
        /*0030*/ 	.string	"ptxas"
        /*0030*/ 	.string	"Cuda compilation tools, release 13.0, V13.0.88"
        /*0030*/ 	.string	"Build cuda_13.0.r13.0/compiler.36424714_0"
        /*0030*/ 	.string	"-arch sm_100 "



//--------------------- .note.nv.cuinfo           --------------------------
	.section	.note.nv.cuinfo,"",@"SHT_NOTE"
	.sectionflags	@"SHF_NOTE_NV_CUINFO"
        /*0018*/ 	.short	0x0002
        /*001a*/ 	.short	0x000a
        /*001c*/ 	.short	0x0082
	.zero		2


//--------------------- .nv.info                  --------------------------
	.section	.nv.info,"",@"SHT_CUDA_INFO"
	.align	4


	//----- nvinfo : EIATTR_REGCOUNT
	.align		4
        /*0000*/ 	.byte	0x04, 0x2f
        /*0002*/ 	.short	(.L_1 - .L_0)
	.align		4
.L_0:
        /*0004*/ 	.word	index@(handle)
        /*0008*/ 	.word	0x00000020


	//----- nvinfo : EIATTR_FRAME_SIZE
	.align		4
.L_1:
        /*000c*/ 	.byte	0x04, 0x11
        /*000e*/ 	.short	(.L_3 - .L_2)
	.align		4
.L_2:
        /*0010*/ 	.word	index@(handle)
        /*0014*/ 	.word	0x00000000


	//----- nvinfo : EIATTR_MIN_STACK_SIZE
	.align		4
.L_3:
        /*0018*/ 	.byte	0x04, 0x12
        /*001a*/ 	.short	(.L_5 - .L_4)
	.align		4
.L_4:
        /*001c*/ 	.word	index@(handle)
        /*0020*/ 	.word	0x00000000
.L_5:


//--------------------- .nv.compat                --------------------------
	.section	.nv.compat,"",@"SHT_CUDA_COMPAT_INFO"
	.align	4
        /*0000*/ 	.byte	0x02, 0x09, 0x00, 0x00, 0x02, 0x02, 0x01, 0x00, 0x02, 0x05, 0x05, 0x00, 0x03, 0x07, 0x01, 0x01
        /*0010*/ 	.byte	0x02, 0x03, 0x00, 0x00, 0x02, 0x06, 0x01, 0x00, 0x04, 0x0b, 0x08, 0x00, 0x09, 0x00, 0x00, 0x00
        /*0020*/ 	.byte	0x00, 0x00, 0x00, 0x00


//--------------------- .nv.info.handle           --------------------------
	.section	.nv.info.handle,"",@"SHT_CUDA_INFO"
	.sectionflags	@""
	.align	4


	//----- nvinfo : EIATTR_CUDA_API_VERSION
	.align		4
        /*0000*/ 	.byte	0x04, 0x37
        /*0002*/ 	.short	(.L_7 - .L_6)
.L_6:
        /*0004*/ 	.word	0x00000082


	//----- nvinfo : EIATTR_KPARAM_INFO
	.align		4
.L_7:
        /*0008*/ 	.byte	0x04, 0x17
        /*000a*/ 	.short	(.L_9 - .L_8)
.L_8:
        /*000c*/ 	.word	0x00000000
        /*0010*/ 	.short	0x0004
        /*0012*/ 	.short	0x0018
        /*0014*/ 	.byte	0x00, 0xf0, 0x11, 0x00


	//----- nvinfo : EIATTR_KPARAM_INFO
	.align		4
.L_9:
        /*0018*/ 	.byte	0x04, 0x17
        /*001a*/ 	.short	(.L_11 - .L_10)
.L_10:
        /*001c*/ 	.word	0x00000000
        /*0020*/ 	.short	0x0003
        /*0022*/ 	.short	0x0014
        /*0024*/ 	.byte	0x00, 0xf0, 0x11, 0x00


	//----- nvinfo : EIATTR_KPARAM_INFO
	.align		4
.L_11:
        /*0028*/ 	.byte	0x04, 0x17
        /*002a*/ 	.short	(.L_13 - .L_12)
.L_12:
        /*002c*/ 	.word	0x00000000
        /*0030*/ 	.short	0x0002
        /*0032*/ 	.short	0x0010
        /*0034*/ 	.byte	0x00, 0xf0, 0x11, 0x00


	//----- nvinfo : EIATTR_KPARAM_INFO
	.align		4
.L_13:
        /*0038*/ 	.byte	0x04, 0x17
        /*003a*/ 	.short	(.L_15 - .L_14)
.L_14:
        /*003c*/ 	.word	0x00000000
        /*0040*/ 	.short	0x0001
        /*0042*/ 	.short	0x0008
        /*0044*/ 	.byte	0x00, 0xf0, 0x21, 0x00


	//----- nvinfo : EIATTR_KPARAM_INFO
	.align		4
.L_15:
        /*0048*/ 	.byte	0x04, 0x17
        /*004a*/ 	.short	(.L_17 - .L_16)
.L_16:
        /*004c*/ 	.word	0x00000000
        /*0050*/ 	.short	0x0000
        /*0052*/ 	.short	0x0000
        /*0054*/ 	.byte	0x00, 0xf0, 0x21, 0x00


	//----- nvinfo : EIATTR_SPARSE_MMA_MASK
	.align		4
.L_17:
        /*0058*/ 	.byte	0x03, 0x50
        /*005a*/ 	.short	0x0000


	//----- nvinfo : EIATTR_MAXREG_COUNT
	.align		4
        /*005c*/ 	.byte	0x03, 0x1b
        /*005e*/ 	.short	0x00ff


	//----- nvinfo : EIATTR_MERCURY_ISA_VERSION
	.align		4
        /*0060*/ 	.byte	0x03, 0x5f
        /*0062*/ 	.short	0x0101


	//----- nvinfo : EIATTR_VRC_CTA_INIT_COUNT
	.align		4
        /*0064*/ 	.byte	0x02, 0x4a
	.zero		1
	.zero		1


	//----- nvinfo : EIATTR_EXIT_INSTR_OFFSETS
	.align		4
        /*0068*/ 	.byte	0x04, 0x1c
        /*006a*/ 	.short	(.L_19 - .L_18)


	//   ....[0]....
.L_18:
        /*006c*/ 	.word	0x00001bb0


	//   ....[1]....
        /*0070*/ 	.word	0x00001c00


	//----- nvinfo : EIATTR_CRS_STACK_SIZE
	.align		4
.L_19:
        /*0074*/ 	.byte	0x04, 0x1e
        /*0076*/ 	.short	(.L_21 - .L_20)
.L_20:
        /*0078*/ 	.word	0x00000000


	//----- nvinfo : EIATTR_CBANK_PARAM_SIZE
	.align		4
.L_21:
        /*007c*/ 	.byte	0x03, 0x19
        /*007e*/ 	.short	0x001c


	//----- nvinfo : EIATTR_PARAM_CBANK
	.align		4
        /*0080*/ 	.byte	0x04, 0x0a
        /*0082*/ 	.short	(.L_23 - .L_22)
	.align		4
.L_22:
        /*0084*/ 	.word	index@(.nv.constant0.handle)
        /*0088*/ 	.short	0x0380
        /*008a*/ 	.short	0x001c


	//----- nvinfo : EIATTR_SW_WAR
	.align		4
.L_23:
        /*008c*/ 	.byte	0x04, 0x36
        /*008e*/ 	.short	(.L_25 - .L_24)
.L_24:
        /*0090*/ 	.word	0x00000008
.L_25:


//--------------------- .nv.callgraph             --------------------------
	.section	.nv.callgraph,"",@"SHT_CUDA_CALLGRAPH"
	.align	4
	.sectionentsize	8
	.align		4
        /*0000*/ 	.word	0x00000000
	.align		4
        /*0004*/ 	.word	0xffffffff
	.align		4
        /*0008*/ 	.word	0x00000000
	.align		4
        /*000c*/ 	.word	0xfffffffe
	.align		4
        /*0010*/ 	.word	0x00000000
	.align		4
        /*0014*/ 	.word	0xfffffffd
	.align		4
        /*0018*/ 	.word	0x00000000
	.align		4
        /*001c*/ 	.word	0xfffffffc


//--------------------- .text.handle              --------------------------
	.section	.text.handle,"ax",@progbits
	.align	128
.text.handle:
        .type           handle,@function
        .size           handle,(.L_x_23 - handle)
        .other          handle,@"STO_CUDA_ENTRY STV_DEFAULT"
handle:
[----:B------:R-:W-:Y:S01]  /*0000*/  LDC R1, c[0x0][0x37c] ;  /* 0x0000df00ff017b82 */ /* 0x000fe20000000800 */
[----:B------:R-:W0:Y:S07]  /*0010*/  S2R R0, SR_TID.X ;  /* 0x0000000000007919 */ /* 0x000e2e0000002100 */
[----:B------:R-:W1:Y:S01]  /*0020*/  LDC R13, c[0x0][0x390] ;  /* 0x0000e400ff0d7b82 */ /* 0x000e620000000800 */
[----:B------:R-:W2:Y:S01]  /*0030*/  LDCU.64 UR6, c[0x0][0x358] ;  /* 0x00006b00ff0677ac */ /* 0x000ea20008000a00 */
[----:B------:R-:W-:Y:S01]  /*0040*/  BSSY.RECONVERGENT B0, `(.L_x_0) ;  /* 0x000006d000007945 */ /* 0x000fe20003800200 */
[----:B------:R-:W3:Y:S01]  /*0050*/  LDCU.64 UR8, c[0x0][0x380] ;  /* 0x00007000ff0877ac */ /* 0x000ee20008000a00 */
[----:B-1----:R-:W-:Y:S01]  /*0060*/  VIADD R7, R13, 0xffffffff ;  /* 0xffffffff0d077836 */ /* 0x002fe20000000000 */
[----:B0-----:R-:W-:-:S04]  /*0070*/  LOP3.LUT R0, R0, 0xffff, RZ, 0xc0, !PT ;  /* 0x0000ffff00007812 */ /* 0x001fc800078ec0ff */
[----:B------:R-:W-:Y:S02]  /*0080*/  ISETP.NE.AND P2, PT, R0, RZ, PT ;  /* 0x000000ff0000720c */ /* 0x000fe40003f45270 */
[----:B------:R-:W-:-:S11]  /*0090*/  ISETP.NE.AND P3, PT, R7, R0, PT ;  /* 0x000000000700720c */ /* 0x000fd60003f65270 */
[----:B--23--:R-:W-:Y:S05]  /*00a0*/  @!P2 BRA `(.L_x_1) ;  /* 0x000000040024a947 */ /* 0x00cfea0003800000 */
[----:B------:R-:W-:Y:S01]  /*00b0*/  IABS R5, R13 ;  /* 0x0000000d00057213 */ /* 0x000fe20000000000 */
[----:B------:R-:W0:Y:S03]  /*00c0*/  LDC R14, c[0x0][0x394] ;  /* 0x0000e500ff0e7b82 */ /* 0x000e260000000800 */
[----:B------:R-:W1:Y:S08]  /*00d0*/  I2F.RP R4, R5 ;  /* 0x0000000500047306 */ /* 0x000e700000209400 */
[----:B-1----:R-:W1:Y:S01]  /*00e0*/  MUFU.RCP R4, R4 ;  /* 0x0000000400047308 */ /* 0x002e620000001000 */
[----:B0-----:R-:W-:-:S02]  /*00f0*/  VIADD R14, R14, 0xffffffff ;  /* 0xffffffff0e0e7836 */ /* 0x001fc40000000000 */
[----:B-1----:R-:W-:-:S05]  /*0100*/  VIADD R2, R4, 0xffffffe ;  /* 0x0ffffffe04027836 */ /* 0x002fca0000000000 */
[----:B------:R0:W1:Y:S02]  /*0110*/  F2I.FTZ.U32.TRUNC.NTZ R3, R2 ;  /* 0x0000000200037305 */ /* 0x000064000021f000 */
[----:B0-----:R-:W-:Y:S01]  /*0120*/  IMAD.MOV.U32 R2, RZ, RZ, RZ ;  /* 0x000000ffff027224 */ /* 0x001fe200078e00ff */
[----:B-1----:R-:W-:-:S05]  /*0130*/  IADD3 R6, PT, PT, RZ, -R3, RZ ;  /* 0x80000003ff067210 */ /* 0x002fca0007ffe0ff */
[----:B------:R-:W-:Y:S01]  /*0140*/  IMAD R9, R6, R5, RZ ;  /* 0x0000000506097224 */ /* 0x000fe200078e02ff */
[----:B------:R-:W-:-:S03]  /*0150*/  IABS R6, R0 ;  /* 0x0000000000067213 */ /* 0x000fc60000000000 */
[----:B------:R-:W-:Y:S01]  /*0160*/  IMAD.HI.U32 R3, R3, R9, R2 ;  /* 0x0000000903037227 */ /* 0x000fe200078e0002 */
[----:B------:R-:W-:-:S04]  /*0170*/  LOP3.LUT R2, R0, R13, RZ, 0x3c, !PT ;  /* 0x0000000d00027212 */ /* 0x000fc800078e3cff */
[----:B------:R-:W-:Y:S01]  /*0180*/  ISETP.GE.AND P4, PT, R2, RZ, PT ;  /* 0x000000ff0200720c */ /* 0x000fe20003f86270 */
[----:B------:R-:W-:-:S04]  /*0190*/  IMAD.HI.U32 R3, R3, R6, RZ ;  /* 0x0000000603037227 */ /* 0x000fc800078e00ff */
[----:B------:R-:W-:-:S04]  /*01a0*/  IMAD.MOV R4, RZ, RZ, -R3 ;  /* 0x000000ffff047224 */ /* 0x000fc800078e0a03 */
[----:B------:R-:W-:-:S05]  /*01b0*/  IMAD R4, R5, R4, R6 ;  /* 0x0000000405047224 */ /* 0x000fca00078e0206 */
[----:B------:R-:W-:-:S13]  /*01c0*/  ISETP.GT.U32.AND P1, PT, R5, R4, PT ;  /* 0x000000040500720c */ /* 0x000fda0003f24070 */
[-C--:B------:R-:W-:Y:S01]  /*01d0*/  @!P1 IADD3 R4, PT, PT, R4, -R5.reuse, RZ ;  /* 0x8000000504049210 */ /* 0x080fe20007ffe0ff */
[----:B------:R-:W-:Y:S01]  /*01e0*/  @!P1 VIADD R3, R3, 0x1 ;  /* 0x0000000103039836 */ /* 0x000fe20000000000 */
[----:B------:R-:W-:Y:S02]  /*01f0*/  ISETP.NE.AND P1, PT, R13, RZ, PT ;  /* 0x000000ff0d00720c */ /* 0x000fe40003f25270 */
[----:B------:R-:W-:-:S13]  /*0200*/  ISETP.GE.U32.AND P0, PT, R4, R5, PT ;  /* 0x000000050400720c */ /* 0x000fda0003f06070 */
[----:B------:R-:W-:-:S05]  /*0210*/  @P0 VIADD R3, R3, 0x1 ;  /* 0x0000000103030836 */ /* 0x000fca0000000000 */
[----:B------:R-:W-:Y:S02]  /*0220*/  @!P4 IADD3 R3, PT, PT, -R3, RZ, RZ ;  /* 0x000000ff0303c210 */ /* 0x000fe40007ffe1ff */
[----:B------:R-:W-:-:S04]  /*0230*/  @!P1 LOP3.LUT R3, RZ, R13, RZ, 0x33, !PT ;  /* 0x0000000dff039212 */ /* 0x000fc800078e33ff */
[----:B------:R-:W-:Y:S01]  /*0240*/  ISETP.NE.AND P0, PT, R3, RZ, PT ;  /* 0x000000ff0300720c */ /* 0x000fe20003f05270 */
[----:B------:R-:W-:Y:S01]  /*0250*/  IMAD.MOV.U32 R12, RZ, RZ, R3 ;  /* 0x000000ffff0c7224 */ /* 0x000fe200078e0003 */
[----:B------:R-:W-:Y:S11]  /*0260*/  @!P3 BRA `(.L_x_2) ;  /* 0x0000000000a8b947 */ /* 0x000ff60003800000 */
[----:B------:R-:W-:Y:S01]  /*0270*/  ISETP.NE.AND P1, PT, R14, R12, PT ;  /* 0x0000000c0e00720c */ /* 0x000fe20003f25270 */
[----:B------:R-:W-:-:S12]  /*0280*/  @!P0 BRA `(.L_x_3) ;  /* 0x0000000000988947 */ /* 0x000fd80003800000 */
[----:B------:R-:W-:Y:S05]  /*0290*/  @!P1 BRA `(.L_x_4) ;  /* 0x00000000008c9947 */ /* 0x000fea0003800000 */
[----:B------:R-:W0:Y:S01]  /*02a0*/  LDC.64 R4, c[0x0][0x380] ;  /* 0x0000e000ff047b82 */ /* 0x000e220000000a00 */
[C---:B------:R-:W-:Y:S01]  /*02b0*/  IADD3 R3, PT, PT, R12.reuse, 0x1, RZ ;  /* 0x000000010c037810 */ /* 0x040fe20007ffe0ff */
[C---:B------:R-:W-:Y:S02]  /*02c0*/  VIADD R2, R12.reuse, 0xffffffff ;  /* 0xffffffff0c027836 */ /* 0x040fe40000000000 */
[-CC-:B------:R-:W-:Y:S02]  /*02d0*/  IMAD R11, R12, R13.reuse, R0.reuse ;  /* 0x0000000d0c0b7224 */ /* 0x180fe400078e0200 */
[-CC-:B------:R-:W-:Y:S02]  /*02e0*/  IMAD R3, R3, R13.reuse, R0.reuse ;  /* 0x0000000d03037224 */ /* 0x180fe400078e0200 */
[----:B------:R-:W-:Y:S02]  /*02f0*/  IMAD R9, R2, R13, R0 ;  /* 0x0000000d02097224 */ /* 0x000fe400078e0200 */
[----:B0-----:R-:W-:-:S04]  /*0300*/  IMAD.WIDE R2, R3, 0x2, R4 ;  /* 0x0000000203027825 */ /* 0x001fc800078e0204 */
[--C-:B------:R-:W-:Y:S01]  /*0310*/  IMAD.WIDE R8, R9, 0x2, R4.reuse ;  /* 0x0000000209087825 */ /* 0x100fe200078e0204 */
[----:B------:R-:W2:Y:S03]  /*0320*/  LDG.E.S16 R15, desc[UR6][R2.64] ;  /* 0x00000006020f7981 */ /* 0x000ea6000c1e1700 */
[----:B------:R-:W-:Y:S01]  /*0330*/  IMAD.WIDE R4, R11, 0x2, R4 ;  /* 0x000000020b047825 */ /* 0x000fe200078e0204 */
[----:B------:R-:W3:Y:S04]  /*0340*/  LDG.E.S16 R6, desc[UR6][R8.64] ;  /* 0x0000000608067981 */ /* 0x000ee8000c1e1700 */
[----:B------:R-:W4:Y:S04]  /*0350*/  LDG.E.S16 R10, desc[UR6][R8.64+-0x2] ;  /* 0xfffffe06080a7981 */ /* 0x000f28000c1e1700 */
[----:B------:R-:W5:Y:S04]  /*0360*/  LDG.E.S16 R11, desc[UR6][R4.64+-0x2] ;  /* 0xfffffe06040b7981 */ /* 0x000f68000c1e1700 */
[----:B------:R-:W5:Y:S04]  /*0370*/  LDG.E.S16 R16, desc[UR6][R2.64+-0x2] ;  /* 0xfffffe0602107981 */ /* 0x000f68000c1e1700 */
[----:B------:R-:W5:Y:S04]  /*0380*/  LDG.E.S16 R17, desc[UR6][R8.64+0x2] ;  /* 0x0000020608117981 */ /* 0x000f68000c1e1700 */
[----:B------:R-:W5:Y:S04]  /*0390*/  LDG.E.S16 R18, desc[UR6][R4.64+0x2] ;  /* 0x0000020604127981 */ /* 0x000f68000c1e1700 */
[----:B------:R-:W5:Y:S01]  /*03a0*/  LDG.E.S16 R19, desc[UR6][R2.64+0x2] ;  /* 0x0000020602137981 */ /* 0x000f62000c1e1700 */
[----:B--2---:R-:W-:-:S02]  /*03b0*/  ISETP.NE.AND P5, PT, R15, 0x1, PT ;  /* 0x000000010f00780c */ /* 0x004fc40003fa5270 */
[----:B---3--:R-:W-:Y:S02]  /*03c0*/  ISETP.EQ.AND P4, PT, R6, 0x1, PT ;  /* 0x000000010600780c */ /* 0x008fe40003f82270 */
[----:B----4-:R-:W-:Y:S02]  /*03d0*/  ISETP.NE.AND P6, PT, R10, 0x1, PT ;  /* 0x000000010a00780c */ /* 0x010fe40003fc5270 */
[----:B------:R-:W-:Y:S02]  /*03e0*/  SEL R6, RZ, 0xffffffff, !P4 ;  /* 0xffffffffff067807 */ /* 0x000fe40006000000 */
[----:B-----5:R-:W-:Y:S02]  /*03f0*/  ISETP.NE.AND P4, PT, R11, 0x1, PT ;  /* 0x000000010b00780c */ /* 0x020fe40003f85270 */
[----:B------:R-:W-:-:S03]  /*0400*/  IADD3 R15, PT, PT, -R6, 0x1, RZ ;  /* 0x00000001060f7810 */ /* 0x000fc60007ffe1ff */
[----:B------:R-:W-:Y:S01]  /*0410*/  @P5 IMAD.MOV R15, RZ, RZ, -R6 ;  /* 0x000000ffff0f5224 */ /* 0x000fe200078e0a06 */
[----:B------:R-:W-:-:S04]  /*0420*/  ISETP.NE.AND P5, PT, R16, 0x1, PT ;  /* 0x000000011000780c */ /* 0x000fc80003fa5270 */
[----:B------:R-:W-:Y:S02]  /*0430*/  @!P6 IADD3 R15, PT, PT, R15, 0x1, RZ ;  /* 0x000000010f0fe810 */ /* 0x000fe40007ffe0ff */
[----:B------:R-:W-:-:S03]  /*0440*/  ISETP.NE.AND P6, PT, R17, 0x1, PT ;  /* 0x000000011100780c */ /* 0x000fc60003fc5270 */
[----:B------:R-:W-:Y:S01]  /*0450*/  @!P4 VIADD R15, R15, 0x1 ;  /* 0x000000010f0fc836 */ /* 0x000fe20000000000 */
[----:B------:R-:W-:-:S03]  /*0460*/  ISETP.NE.AND P4, PT, R18, 0x1, PT ;  /* 0x000000011200780c */ /* 0x000fc60003f85270 */
[----:B------:R-:W-:Y:S01]  /*0470*/  @!P5 VIADD R15, R15, 0x1 ;  /* 0x000000010f0fd836 */ /* 0x000fe20000000000 */
[----:B------:R-:W-:-:S05]  /*0480*/  ISETP.NE.AND P5, PT, R19, 0x1, PT ;  /* 0x000000011300780c */ /* 0x000fca0003fa5270 */
[----:B------:R-:W-:-:S05]  /*0490*/  @!P6 IADD3 R15, PT, PT, R15, 0x1, RZ ;  /* 0x000000010f0fe810 */ /* 0x000fca0007ffe0ff */
[----:B------:R-:W-:-:S04]  /*04a0*/  @!P4 VIADD R15, R15, 0x1 ;  /* 0x000000010f0fc836 */ /* 0x000fc80000000000 */
[----:B------:R-:W-:Y:S01]  /*04b0*/  @!P5 VIADD R15, R15, 0x1 ;  /* 0x000000010f0fd836 */ /* 0x000fe20000000000 */
[----:B------:R-:W-:Y:S06]  /*04c0*/  BRA `(.L_x_5) ;  /* 0x0000000000907947 */ /* 0x000fec0003800000 */
.L_x_4:
[----:B------:R-:W-:Y:S01]  /*04d0*/  HFMA2 R15, -RZ, RZ, 0, 0 ;  /* 0x00000000ff0f7431 */ /* 0x000fe200000001ff */
[----:B------:R-:W-:Y:S06]  /*04e0*/  BRA `(.L_x_5) ;  /* 0x0000000000887947 */ /* 0x000fec0003800000 */
.L_x_3:
[----:B------:R-:W-:Y:S01]  /*04f0*/  IMAD.MOV.U32 R15, RZ, RZ, RZ ;  /* 0x000000ffff0f7224 */ /* 0x000fe200078e00ff */
[----:B------:R-:W-:Y:S06]  /*0500*/  BRA `(.L_x_5) ;  /* 0x0000000000807947 */ /* 0x000fec0003800000 */
.L_x_2:
[----:B------:R-:W-:Y:S01]  /*0510*/  ISETP.NE.AND P1, PT, R14, R12, PT ;  /* 0x0000000c0e00720c */ /* 0x000fe20003f25270 */
[----:B------:R-:W-:Y:S01]  /*0520*/  IMAD.MOV.U32 R15, RZ, RZ, RZ ;  /* 0x000000ffff0f7224 */ /* 0x000fe200078e00ff */
[----:B------:R-:W-:Y:S11]  /*0530*/  BRA `(.L_x_5) ;  /* 0x0000000000747947 */ /* 0x000ff60003800000 */
.L_x_1:
[----:B------:R-:W-:Y:S01]  /*0540*/  IABS R4, R13 ;  /* 0x0000000d00047213 */ /* 0x000fe20000000000 */
[----:B------:R-:W0:Y:S01]  /*0550*/  LDCU UR4, c[0x0][0x394] ;  /* 0x00007280ff0477ac */ /* 0x000e220008000800 */
[----:B------:R-:W-:Y:S01]  /*0560*/  IABS R6, R0 ;  /* 0x0000000000067213 */ /* 0x000fe20000000000 */
[----:B------:R-:W-:Y:S01]  /*0570*/  HFMA2 R15, -RZ, RZ, 0, 0 ;  /* 0x00000000ff0f7431 */ /* 0x000fe200000001ff */
[----:B------:R-:W1:Y:S01]  /*0580*/  I2F.RP R5, R4 ;  /* 0x0000000400057306 */ /* 0x000e620000209400 */
[----:B------:R-:W-:-:S07]  /*0590*/  ISETP.GE.AND P0, PT, R13, RZ, PT ;  /* 0x000000ff0d00720c */ /* 0x000fce0003f06270 */
[----:B-1----:R-:W1:Y:S01]  /*05a0*/  MUFU.RCP R5, R5 ;  /* 0x0000000500057308 */ /* 0x002e620000001000 */
[----:B0-----:R-:W-:-:S06]  /*05b0*/  UIADD3 UR4, UPT, UPT, UR4, -0x1, URZ ;  /* 0xffffffff04047890 */ /* 0x001fcc000fffe0ff */
[----:B------:R-:W-:Y:S01]  /*05c0*/  IMAD.U32 R14, RZ, RZ, UR4 ;  /* 0x00000004ff0e7e24 */ /* 0x000fe2000f8e00ff */
[----:B-1----:R-:W-:-:S04]  /*05d0*/  IADD3 R2, PT, PT, R5, 0xffffffe, RZ ;  /* 0x0ffffffe05027810 */ /* 0x002fc80007ffe0ff */
[----:B------:R0:W1:Y:S02]  /*05e0*/  F2I.FTZ.U32.TRUNC.NTZ R3, R2 ;  /* 0x0000000200037305 */ /* 0x000064000021f000 */
[----:B0-----:R-:W-:Y:S02]  /*05f0*/  IMAD.MOV.U32 R2, RZ, RZ, RZ ;  /* 0x000000ffff027224 */ /* 0x001fe400078e00ff */
[----:B-1----:R-:W-:-:S04]  /*0600*/  IMAD.MOV R9, RZ, RZ, -R3 ;  /* 0x000000ffff097224 */ /* 0x002fc800078e0a03 */
[----:B------:R-:W-:-:S04]  /*0610*/  IMAD R9, R9, R4, RZ ;  /* 0x0000000409097224 */ /* 0x000fc800078e02ff */
[----:B------:R-:W-:Y:S01]  /*0620*/  IMAD.HI.U32 R9, R3, R9, R2 ;  /* 0x0000000903097227 */ /* 0x000fe200078e0002 */
[----:B------:R-:W-:-:S05]  /*0630*/  MOV R3, R6 ;  /* 0x0000000600037202 */ /* 0x000fca0000000f00 */
[----:B------:R-:W-:-:S04]  /*0640*/  IMAD.HI.U32 R12, R9, R3, RZ ;  /* 0x00000003090c7227 */ /* 0x000fc800078e00ff */
[----:B------:R-:W-:-:S04]  /*0650*/  IMAD.MOV R5, RZ, RZ, -R12 ;  /* 0x000000ffff057224 */ /* 0x000fc800078e0a0c */
[----:B------:R-:W-:-:S05]  /*0660*/  IMAD R3, R4, R5, R3 ;  /* 0x0000000504037224 */ /* 0x000fca00078e0203 */
[----:B------:R-:W-:-:S13]  /*0670*/  ISETP.GT.U32.AND P1, PT, R4, R3, PT ;  /* 0x000000030400720c */ /* 0x000fda0003f24070 */
[----:B------:R-:W-:Y:S01]  /*0680*/  @!P1 IMAD.IADD R3, R3, 0x1, -R4 ;  /* 0x0000000103039824 */ /* 0x000fe200078e0a04 */
[----:B------:R-:W-:Y:S02]  /*0690*/  @!P1 IADD3 R12, PT, PT, R12, 0x1, RZ ;  /* 0x000000010c0c9810 */ /* 0x000fe40007ffe0ff */
[----:B------:R-:W-:Y:S02]  /*06a0*/  ISETP.NE.AND P1, PT, R13, RZ, PT ;  /* 0x000000ff0d00720c */ /* 0x000fe40003f25270 */
[----:B------:R-:W-:-:S13]  /*06b0*/  ISETP.GE.U32.AND P4, PT, R3, R4, PT ;  /* 0x000000040300720c */ /* 0x000fda0003f86070 */
[----:B------:R-:W-:-:S04]  /*06c0*/  @P4 VIADD R12, R12, 0x1 ;  /* 0x000000010c0c4836 */ /* 0x000fc80000000000 */
[----:B------:R-:W-:Y:S01]  /*06d0*/  @!P0 IMAD.MOV R12, RZ, RZ, -R12 ;  /* 0x000000ffff0c8224 */ /* 0x000fe200078e0a0c */
[----:B------:R-:W-:-:S04]  /*06e0*/  @!P1 LOP3.LUT R12, RZ, R13, RZ, 0x33, !PT ;  /* 0x0000000dff0c9212 */ /* 0x000fc800078e33ff */
[C---:B------:R-:W-:Y:S02]  /*06f0*/  ISETP.NE.AND P0, PT, R12.reuse, RZ, PT ;  /* 0x000000ff0c00720c */ /* 0x040fe40003f05270 */
[----:B------:R-:W-:-:S13]  /*0700*/  ISETP.NE.AND P1, PT, R12, UR4, PT ;  /* 0x000000040c007c0c */ /* 0x000fda000bf25270 */
.L_x_5:
[----:B------:R-:W-:Y:S05]  /*0710*/  BSYNC.RECONVERGENT B0 ;  /* 0x0000000000007941 */ /* 0x000fea0003800200 */
.L_x_0:
[----:B------:R-:W0:Y:S02]  /*0720*/  LDC.64 R2, c[0x0][0x380] ;  /* 0x0000e000ff027b82 */ /* 0x000e240000000a00 */
[----:B0-----:R-:W-:-:S05]  /*0730*/  IMAD.WIDE R4, R0, 0x2, R2 ;  /* 0x0000000200047825 */ /* 0x001fca00078e0202 */
[----:B------:R-:W2:Y:S01]  /*0740*/  LDG.E.S16 R18, desc[UR6][R4.64] ;  /* 0x0000000604127981 */ /* 0x000ea2000c1e1700 */
[----:B------:R-:W-:Y:S01]  /*0750*/  ISETP.NE.AND P6, PT, R12, RZ, PT ;  /* 0x000000ff0c00720c */ /* 0x000fe20003fc5270 */
[----:B------:R-:W-:Y:S01]  /*0760*/  BSSY.RECONVERGENT B0, `(.L_x_6) ;  /* 0x0000035000007945 */ /* 0x000fe20003800200 */
[----:B------:R-:W-:Y:S02]  /*0770*/  ISETP.NE.AND P4, PT, R7, R0, PT ;  /* 0x000000000700720c */ /* 0x000fe40003f85270 */
[----:B------:R-:W0:Y:S01]  /*0780*/  LDC.64 R6, c[0x0][0x388] ;  /* 0x0000e200ff067b82 */ /* 0x000e220000000a00 */
[----:B------:R-:W-:Y:S02]  /*0790*/  SEL R9, RZ, 0x1, !P2 ;  /* 0x00000001ff097807 */ /* 0x000fe40005000000 */
[----:B------:R-:W-:Y:S02]  /*07a0*/  SEL R8, RZ, 0x1, !P3 ;  /* 0x00000001ff087807 */ /* 0x000fe40005800000 */
[----:B------:R-:W-:-:S02]  /*07b0*/  SEL R22, RZ, 0x1, P6 ;  /* 0x00000001ff167807 */ /* 0x000fc40003000000 */
[----:B------:R-:W-:Y:S02]  /*07c0*/  SEL R23, RZ, 0x1, P4 ;  /* 0x00000001ff177807 */ /* 0x000fe40002000000 */
[----:B------:R-:W-:Y:S02]  /*07d0*/  LOP3.LUT P4, RZ, R8, R9, R22, 0x80, !PT ;  /* 0x0000000908ff7212 */ /* 0x000fe40007888016 */
[----:B------:R-:W-:Y:S02]  /*07e0*/  ISETP.NE.AND P5, PT, R14, R12, PT ;  /* 0x0000000c0e00720c */ /* 0x000fe40003fa5270 */
[----:B------:R-:W-:Y:S02]  /*07f0*/  ISETP.NE.AND P2, PT, R0, RZ, PT ;  /* 0x000000ff0000720c */ /* 0x000fe40003f45270 */
[----:B------:R-:W-:Y:S02]  /*0800*/  SEL R16, RZ, 0x1, P5 ;  /* 0x00000001ff107807 */ /* 0x000fe40002800000 */
[----:B------:R-:W-:-:S02]  /*0810*/  SEL R10, RZ, 0x1, !P0 ;  /* 0x00000001ff0a7807 */ /* 0x000fc40004000000 */
[----:B------:R-:W-:Y:S02]  /*0820*/  SEL R11, RZ, 0x1, !P1 ;  /* 0x00000001ff0b7807 */ /* 0x000fe40004800000 */
[----:B------:R-:W-:Y:S02]  /*0830*/  SEL R17, RZ, 0x1, P2 ;  /* 0x00000001ff117807 */ /* 0x000fe40001000000 */
[----:B------:R-:W-:Y:S01]  /*0840*/  LOP3.LUT P3, RZ, R8, R9, R16, 0x80, !PT ;  /* 0x0000000908ff7212 */ /* 0x000fe20007868010 */
[----:B------:R-:W-:Y:S01]  /*0850*/  IMAD.U32 R8, RZ, RZ, UR8 ;  /* 0x00000008ff087e24 */ /* 0x000fe2000f8e00ff */
[C-C-:B------:R-:W-:Y:S02]  /*0860*/  LOP3.LUT P2, RZ, R11.reuse, R17, R10.reuse, 0x80, !PT ;  /* 0x000000110bff7212 */ /* 0x140fe4000784800a */
[----:B------:R-:W-:Y:S02]  /*0870*/  LOP3.LUT P0, RZ, R11, R23, R10, 0x80, !PT ;  /* 0x000000170bff7212 */ /* 0x000fe4000780800a */
[----:B------:R-:W-:-:S02]  /*0880*/  MOV R9, UR9 ;  /* 0x0000000900097c02 */ /* 0x000fc40008000f00 */
[----:B--2---:R-:W-:Y:S01]  /*0890*/  ISETP.NE.AND P1, PT, R18, 0x1, PT ;  /* 0x000000011200780c */ /* 0x004fe20003f25270 */
[----:B0-----:R-:W-:-:S12]  /*08a0*/  @!P4 BRA `(.L_x_7) ;  /* 0x000000000080c947 */ /* 0x001fd80003800000 */
[----:B------:R-:W0:Y:S01]  /*08b0*/  LDC.64 R10, c[0x0][0x380] ;  /* 0x0000e000ff0a7b82 */ /* 0x000e220000000a00 */
[C---:B------:R-:W-:Y:S02]  /*08c0*/  IMAD R19, R12.reuse, R13, R0 ;  /* 0x0000000d0c137224 */ /* 0x040fe400078e0200 */
[----:B------:R-:W-:-:S04]  /*08d0*/  VIADD R20, R12, 0x1 ;  /* 0x000000010c147836 */ /* 0x000fc80000000000 */
[----:B------:R-:W-:Y:S02]  /*08e0*/  IMAD R21, R20, R13, R0 ;  /* 0x0000000d14157224 */ /* 0x000fe400078e0200 */
[----:B0-----:R-:W-:-:S05]  /*08f0*/  IMAD.WIDE R18, R19, 0x2, R10 ;  /* 0x0000000213127825 */ /* 0x001fca00078e020a */
[----:B------:R-:W2:Y:S01]  /*0900*/  LDG.E.S16 R27, desc[UR6][R18.64+-0x2] ;  /* 0xfffffe06121b7981 */ /* 0x000ea2000c1e1700 */
[----:B------:R-:W-:-:S03]  /*0910*/  IMAD.WIDE R20, R21, 0x2, R10 ;  /* 0x0000000215147825 */ /* 0x000fc600078e020a */
[----:B------:R-:W3:Y:S04]  /*0920*/  LDG.E.S16 R24, desc[UR6][R18.64+0x2] ;  /* 0x0000020612187981 */ /* 0x000ee8000c1e1700 */
[----:B------:R-:W4:Y:S01]  /*0930*/  LDG.E.S16 R26, desc[UR6][R20.64+-0x2] ;  /* 0xfffffe06141a7981 */ /* 0x000f22000c1e1700 */
[----:B------:R-:W-:-:S03]  /*0940*/  IMAD R29, R14, R13, R0 ;  /* 0x0000000d0e1d7224 */ /* 0x000fc600078e0200 */
[----:B------:R-:W5:Y:S01]  /*0950*/  LDG.E.S16 R25, desc[UR6][R20.64] ;  /* 0x0000000614197981 */ /* 0x000f62000c1e1700 */
[----:B------:R-:W-:-:S03]  /*0960*/  IMAD.WIDE R10, R29, 0x2, R10 ;  /* 0x000000021d0a7825 */ /* 0x000fc600078e020a */
[----:B------:R-:W5:Y:S04]  /*0970*/  LDG.E.S16 R28, desc[UR6][R20.64+0x2] ;  /* 0x00000206141c7981 */ /* 0x000f68000c1e1700 */
[----:B------:R-:W5:Y:S04]  /*0980*/  LDG.E.S16 R29, desc[UR6][R10.64+-0x2] ;  /* 0xfffffe060a1d7981 */ /* 0x000f68000c1e1700 */
[----:B------:R-:W5:Y:S04]  /*0990*/  LDG.E.S16 R18, desc[UR6][R10.64] ;  /* 0x000000060a127981 */ /* 0x000f68000c1e1700 */
[----:B------:R-:W5:Y:S01]  /*09a0*/  LDG.E.S16 R19, desc[UR6][R10.64+0x2] ;  /* 0x000002060a137981 */ /* 0x000f62000c1e1700 */
[----:B--2---:R-:W-:-:S02]  /*09b0*/  ISETP.NE.AND P5, PT, R27, 0x1, PT ;  /* 0x000000011b00780c */ /* 0x004fc40003fa5270 */
[----:B---3--:R-:W-:Y:S02]  /*09c0*/  ISETP.NE.AND P4, PT, R24, 0x1, PT ;  /* 0x000000011800780c */ /* 0x008fe40003f85270 */
[----:B----4-:R-:W-:-:S09]  /*09d0*/  ISETP.NE.AND P6, PT, R26, 0x1, PT ;  /* 0x000000011a00780c */ /* 0x010fd20003fc5270 */
[----:B------:R-:W-:Y:S01]  /*09e0*/  @!P5 VIADD R15, R15, 0x1 ;  /* 0x000000010f0fd836 */ /* 0x000fe20000000000 */
[----:B-----5:R-:W-:-:S04]  /*09f0*/  ISETP.NE.AND P5, PT, R25, 0x1, PT ;  /* 0x000000011900780c */ /* 0x020fc80003fa5270 */
[----:B------:R-:W-:Y:S02]  /*0a00*/  @!P4 IADD3 R15, PT, PT, R15, 0x1, RZ ;  /* 0x000000010f0fc810 */ /* 0x000fe40007ffe0ff */
[----:B------:R-:W-:-:S03]  /*0a10*/  ISETP.NE.AND P4, PT, R28, 0x1, PT ;  /* 0x000000011c00780c */ /* 0x000fc60003f85270 */
[----:B------:R-:W-:Y:S01]  /*0a20*/  @!P6 VIADD R15, R15, 0x1 ;  /* 0x000000010f0fe836 */ /* 0x000fe20000000000 */
[----:B------:R-:W-:-:S03]  /*0a30*/  ISETP.NE.AND P6, PT, R29, 0x1, PT ;  /* 0x000000011d00780c */ /* 0x000fc60003fc5270 */
[----:B------:R-:W-:Y:S01]  /*0a40*/  @!P5 VIADD R15, R15, 0x1 ;  /* 0x000000010f0fd836 */ /* 0x000fe20000000000 */
[----:B------:R-:W-:-:S05]  /*0a50*/  ISETP.NE.AND P5, PT, R18, 0x1, PT ;  /* 0x000000011200780c */ /* 0x000fca0003fa5270 */
[----:B------:R-:W-:Y:S02]  /*0a60*/  @!P4 IADD3 R15, PT, PT, R15, 0x1, RZ ;  /* 0x000000010f0fc810 */ /* 0x000fe40007ffe0ff */
[----:B------:R-:W-:-:S03]  /*0a70*/  ISETP.NE.AND P4, PT, R19, 0x1, PT ;  /* 0x000000011300780c */ /* 0x000fc60003f85270 */
[----:B------:R-:W-:-:S04]  /*0a80*/  @!P6 VIADD R15, R15, 0x1 ;  /* 0x000000010f0fe836 */ /* 0x000fc80000000000 */
[----:B------:R-:W-:-:S06]  /*0a90*/  @!P5 VIADD R15, R15, 0x1 ;  /* 0x000000010f0fd836 */ /* 0x000fcc0000000000 */
[----:B------:R-:W-:-:S07]  /*0aa0*/  @!P4 IADD3 R15, PT, PT, R15, 0x1, RZ ;  /* 0x000000010f0fc810 */ /* 0x000fce0007ffe0ff */
.L_x_7:
[----:B------:R-:W-:Y:S05]  /*0ab0*/  BSYNC.RECONVERGENT B0 ;  /* 0x0000000000007941 */ /* 0x000fea0003800200 */
.L_x_6:
[----:B------:R-:W-:Y:S04]  /*0ac0*/  BSSY.RECONVERGENT B0, `(.L_x_8) ;  /* 0x000001d000007945 */ /* 0x000fe80003800200 */
[----:B------:R-:W-:Y:S05]  /*0ad0*/  @!P3 BRA `(.L_x_9) ;  /* 0x00000000006cb947 */ /* 0x000fea0003800000 */
[CC--:B------:R-:W-:Y:S01]  /*0ae0*/  IMAD R11, R12.reuse, R13.reuse, R0 ;  /* 0x0000000d0c0b7224 */ /* 0x0c0fe200078e0200 */
[----:B------:R-:W2:Y:S01]  /*0af0*/  LDG.E.S16 R25, desc[UR6][R4.64+-0x2] ;  /* 0xfffffe0604197981 */ /* 0x000ea2000c1e1700 */
[----:B------:R-:W-:Y:S02]  /*0b00*/  VIADD R18, R12, 0xffffffff ;  /* 0xffffffff0c127836 */ /* 0x000fe40000000000 */
[----:B------:R-:W-:Y:S01]  /*0b10*/  IMAD.WIDE R10, R11, 0x2, R2 ;  /* 0x000000020b0a7825 */ /* 0x000fe200078e0202 */
[----:B------:R-:W3:Y:S03]  /*0b20*/  LDG.E.S16 R26, desc[UR6][R4.64+0x2] ;  /* 0x00000206041a7981 */ /* 0x000ee6000c1e1700 */
[----:B------:R-:W-:Y:S01]  /*0b30*/  IMAD R19, R18, R13, R0 ;  /* 0x0000000d12137224 */ /* 0x000fe200078e0200 */
[----:B------:R-:W4:Y:S03]  /*0b40*/  LDG.E.S16 R28, desc[UR6][R10.64+-0x2] ;  /* 0xfffffe060a1c7981 */ /* 0x000f26000c1e1700 */
[----:B------:R-:W-:Y:S01]  /*0b50*/  IMAD.WIDE R18, R19, 0x2, R2 ;  /* 0x0000000213127825 */ /* 0x000fe200078e0202 */
[----:B------:R-:W5:Y:S04]  /*0b60*/  LDG.E.S16 R27, desc[UR6][R10.64+0x2] ;  /* 0x000002060a1b7981 */ /* 0x000f68000c1e1700 */
[----:B------:R-:W2:Y:S04]  /*0b70*/  LDG.E.S16 R20, desc[UR6][R18.64+-0x2] ;  /* 0xfffffe0612147981 */ /* 0x000ea8000c1e1700 */
[----:B------:R-:W3:Y:S04]  /*0b80*/  LDG.E.S16 R21, desc[UR6][R18.64] ;  /* 0x0000000612157981 */ /* 0x000ee8000c1e1700 */
[----:B------:R-:W3:Y:S01]  /*0b90*/  LDG.E.S16 R24, desc[UR6][R18.64+0x2] ;  /* 0x0000020612187981 */ /* 0x000ee2000c1e1700 */
[----:B----4-:R-:W-:-:S02]  /*0ba0*/  ISETP.NE.AND P5, PT, R28, 0x1, PT ;  /* 0x000000011c00780c */ /* 0x010fc40003fa5270 */
[----:B-----5:R-:W-:Y:S02]  /*0bb0*/  ISETP.NE.AND P6, PT, R27, 0x1, PT ;  /* 0x000000011b00780c */ /* 0x020fe40003fc5270 */
[----:B--2---:R-:W-:Y:S02]  /*0bc0*/  ISETP.NE.AND P3, PT, R20, 0x1, PT ;  /* 0x000000011400780c */ /* 0x004fe40003f65270 */
[----:B---3--:R-:W-:-:S07]  /*0bd0*/  ISETP.NE.AND P4, PT, R21, 0x1, PT ;  /* 0x000000011500780c */ /* 0x008fce0003f85270 */
[----:B------:R-:W-:Y:S01]  /*0be0*/  @!P5 VIADD R15, R15, 0x1 ;  /* 0x000000010f0fd836 */ /* 0x000fe20000000000 */
[----:B------:R-:W-:-:S04]  /*0bf0*/  ISETP.NE.AND P5, PT, R24, 0x1, PT ;  /* 0x000000011800780c */ /* 0x000fc80003fa5270 */
[----:B------:R-:W-:Y:S02]  /*0c00*/  @!P6 IADD3 R15, PT, PT, R15, 0x1, RZ ;  /* 0x000000010f0fe810 */ /* 0x000fe40007ffe0ff */
[----:B------:R-:W-:-:S03]  /*0c10*/  ISETP.NE.AND P6, PT, R25, 0x1, PT ;  /* 0x000000011900780c */ /* 0x000fc60003fc5270 */
[----:B------:R-:W-:-:S04]  /*0c20*/  @!P3 VIADD R15, R15, 0x1 ;  /* 0x000000010f0fb836 */ /* 0x000fc80000000000 */
[----:B------:R-:W-:Y:S01]  /*0c30*/  @!P4 VIADD R15, R15, 0x1 ;  /* 0x000000010f0fc836 */ /* 0x000fe20000000000 */
[----:B------:R-:W-:-:S04]  /*0c40*/  ISETP.NE.AND P3, PT, R26, 0x1, PT ;  /* 0x000000011a00780c */ /* 0x000fc80003f65270 */
[----:B------:R-:W-:-:S05]  /*0c50*/  @!P5 IADD3 R15, PT, PT, R15, 0x1, RZ ;  /* 0x000000010f0fd810 */ /* 0x000fca0007ffe0ff */
[----:B------:R-:W-:-:S04]  /*0c60*/  @!P6 VIADD R15, R15, 0x1 ;  /* 0x000000010f0fe836 */ /* 0x000fc80000000000 */
[----:B------:R-:W-:-:S05]  /*0c70*/  @!P1 VIADD R15, R15, 0x1 ;  /* 0x000000010f0f9836 */ /* 0x000fca0000000000 */
[----:B------:R-:W-:-:S07]  /*0c80*/  @!P3 IADD3 R15, PT, PT, R15, 0x1, RZ ;  /* 0x000000010f0fb810 */ /* 0x000fce0007ffe0ff */
.L_x_9:
[----:B------:R-:W-:Y:S05]  /*0c90*/  BSYNC.RECONVERGENT B0 ;  /* 0x0000000000007941 */ /* 0x000fea0003800200 */
.L_x_8:
[----:B------:R-:W-:Y:S01]  /*0ca0*/  BSSY.RECONVERGENT B0, `(.L_x_10) ;  /* 0x000002b000007945 */ /* 0x000fe20003800200 */
[-C--:B------:R-:W-:Y:S02]  /*0cb0*/  LOP3.LUT P3, RZ, R17, R22.reuse, RZ, 0xc0, !PT ;  /* 0x0000001611ff7212 */ /* 0x080fe4000786c0ff */
[C---:B------:R-:W-:Y:S02]  /*0cc0*/  LOP3.LUT P4, RZ, R23.reuse, R22, RZ, 0xc0, !PT ;  /* 0x0000001617ff7212 */ /* 0x040fe4000788c0ff */
[----:B------:R-:W-:Y:S01]  /*0cd0*/  LOP3.LUT P5, RZ, R23, R16, RZ, 0xc0, !PT ;  /* 0x0000001017ff7212 */ /* 0x000fe200078ac0ff */
[----:B------:R-:W-:-:S12]  /*0ce0*/  @!P2 BRA `(.L_x_11) ;  /* 0x000000000098a947 */ /* 0x000fd80003800000 */
[C---:B------:R-:W-:Y:S02]  /*0cf0*/  VIADD R24, R12.reuse, 0x1 ;  /* 0x000000010c187836 */ /* 0x040fe40000000000 */
[----:B------:R-:W-:Y:S02]  /*0d00*/  VIADD R22, R12, 0xffffffff ;  /* 0xffffffff0c167836 */ /* 0x000fe40000000000 */
[-CC-:B------:R-:W-:Y:S02]  /*0d10*/  IMAD R11, R24, R13.reuse, R0.reuse ;  /* 0x0000000d180b7224 */ /* 0x180fe400078e0200 */
[----:B------:R-:W-:Y:S02]  /*0d20*/  IMAD R19, R22, R13, R0 ;  /* 0x0000000d16137224 */ /* 0x000fe400078e0200 */
[----:B------:R-:W-:-:S04]  /*0d30*/  IMAD.WIDE R10, R11, 0x2, R2 ;  /* 0x000000020b0a7825 */ /* 0x000fc800078e0202 */
[----:B------:R-:W-:Y:S01]  /*0d40*/  IMAD.WIDE R18, R19, 0x2, R2 ;  /* 0x0000000213127825 */ /* 0x000fe200078e0202 */
[----:B------:R-:W2:Y:S04]  /*0d50*/  LDG.E.S16 R29, desc[UR6][R10.64] ;  /* 0x000000060a1d7981 */ /* 0x000ea8000c1e1700 */
[----:B------:R-:W3:Y:S01]  /*0d60*/  LDG.E.S16 R28, desc[UR6][R18.64] ;  /* 0x00000006121c7981 */ /* 0x000ee2000c1e1700 */
[----:B------:R-:W-:-:S04]  /*0d70*/  IMAD R21, R12, R13, R0 ;  /* 0x0000000d0c157224 */ /* 0x000fc800078e0200 */
[----:B------:R-:W-:Y:S01]  /*0d80*/  IMAD.WIDE R20, R21, 0x2, R2 ;  /* 0x0000000215147825 */ /* 0x000fe200078e0202 */
[----:B------:R-:W4:Y:S04]  /*0d90*/  LDG.E.S16 R10, desc[UR6][R10.64+0x2] ;  /* 0x000002060a0a7981 */ /* 0x000f28000c1e1700 */
[----:B------:R-:W5:Y:S04]  /*0da0*/  LDG.E.S16 R18, desc[UR6][R18.64+0x2] ;  /* 0x0000020612127981 */ /* 0x000f68000c1e1700 */
[----:B------:R-:W4:Y:S01]  /*0db0*/  LDG.E.S16 R20, desc[UR6][R20.64+0x2] ;  /* 0x0000020614147981 */ /* 0x000f22000c1e1700 */
[----:B------:R-:W-:-:S04]  /*0dc0*/  IMAD R23, R22, R13, R13 ;  /* 0x0000000d16177224 */ /* 0x000fc800078e020d */
[----:B------:R-:W-:-:S04]  /*0dd0*/  IMAD.WIDE R22, R23, 0x2, R2 ;  /* 0x0000000217167825 */ /* 0x000fc800078e0202 */
[-CC-:B------:R-:W-:Y:S02]  /*0de0*/  IMAD R25, R12, R13.reuse, R13.reuse ;  /* 0x0000000d0c197224 */ /* 0x180fe400078e020d */
[----:B------:R-:W4:Y:S01]  /*0df0*/  LDG.E.S16 R22, desc[UR6][R22.64+-0x2] ;  /* 0xfffffe0616167981 */ /* 0x000f22000c1e1700 */
[----:B------:R-:W-:Y:S02]  /*0e00*/  IMAD R27, R24, R13, R13 ;  /* 0x0000000d181b7224 */ /* 0x000fe400078e020d */
[----:B------:R-:W-:-:S04]  /*0e10*/  IMAD.WIDE R24, R25, 0x2, R2 ;  /* 0x0000000219187825 */ /* 0x000fc800078e0202 */
[----:B------:R-:W-:Y:S02]  /*0e20*/  IMAD.WIDE R26, R27, 0x2, R2 ;  /* 0x000000021b1a7825 */ /* 0x000fe400078e0202 */
[----:B------:R-:W4:Y:S04]  /*0e30*/  LDG.E.S16 R24, desc[UR6][R24.64+-0x2] ;  /* 0xfffffe0618187981 */ /* 0x000f28000c1e1700 */
[----:B------:R-:W4:Y:S01]  /*0e40*/  LDG.E.S16 R26, desc[UR6][R26.64+-0x2] ;  /* 0xfffffe061a1a7981 */ /* 0x000f22000c1e1700 */
[----:B--2---:R-:W-:Y:S02]  /*0e50*/  ISETP.NE.AND P2, PT, R29, 0x1, PT ;  /* 0x000000011d00780c */ /* 0x004fe40003f45270 */
[----:B---3--:R-:W-:-:S11]  /*0e60*/  ISETP.NE.AND P6, PT, R28, 0x1, PT ;  /* 0x000000011c00780c */ /* 0x008fd60003fc5270 */
[----:B------:R-:W-:Y:S02]  /*0e70*/  @!P2 IADD3 R15, PT, PT, R15, 0x1, RZ ;  /* 0x000000010f0fa810 */ /* 0x000fe40007ffe0ff */
[----:B-----5:R-:W-:-:S03]  /*0e80*/  ISETP.NE.AND P2, PT, R18, 0x1, PT ;  /* 0x000000011200780c */ /* 0x020fc60003f45270 */
[----:B------:R-:W-:Y:S01]  /*0e90*/  @!P6 VIADD R15, R15, 0x1 ;  /* 0x000000010f0fe836 */ /* 0x000fe20000000000 */
[----:B----4-:R-:W-:-:S09]  /*0ea0*/  ISETP.NE.AND P6, PT, R20, 0x1, PT ;  /* 0x000000011400780c */ /* 0x010fd20003fc5270 */
[----:B------:R-:W-:Y:S01]  /*0eb0*/  @!P2 VIADD R15, R15, 0x1 ;  /* 0x000000010f0fa836 */ /* 0x000fe20000000000 */
[----:B------:R-:W-:-:S04]  /*0ec0*/  ISETP.NE.AND P2, PT, R10, 0x1, PT ;  /* 0x000000010a00780c */ /* 0x000fc80003f45270 */
[----:B------:R-:W-:Y:S02]  /*0ed0*/  @!P6 IADD3 R15, PT, PT, R15, 0x1, RZ ;  /* 0x000000010f0fe810 */ /* 0x000fe40007ffe0ff */
[----:B------:R-:W-:-:S07]  /*0ee0*/  ISETP.NE.AND P6, PT, R22, 0x1, PT ;  /* 0x000000011600780c */ /* 0x000fce0003fc5270 */
[----:B------:R-:W-:Y:S01]  /*0ef0*/  @!P2 VIADD R15, R15, 0x1 ;  /* 0x000000010f0fa836 */ /* 0x000fe20000000000 */
[----:B------:R-:W-:-:S05]  /*0f00*/  ISETP.NE.AND P2, PT, R24, 0x1, PT ;  /* 0x000000011800780c */ /* 0x000fca0003f45270 */
[----:B------:R-:W-:Y:S01]  /*0f10*/  @!P6 VIADD R15, R15, 0x1 ;  /* 0x000000010f0fe836 */ /* 0x000fe20000000000 */
[----:B------:R-:W-:-:S07]  /*0f20*/  ISETP.NE.AND P6, PT, R26, 0x1, PT ;  /* 0x000000011a00780c */ /* 0x000fce0003fc5270 */
[----:B------:R-:W-:-:S06]  /*0f30*/  @!P2 IADD3 R15, PT, PT, R15, 0x1, RZ ;  /* 0x000000010f0fa810 */ /* 0x000fcc0007ffe0ff */
[----:B------:R-:W-:-:S07]  /*0f40*/  @!P6 VIADD R15, R15, 0x1 ;  /* 0x000000010f0fe836 */ /* 0x000fce0000000000 */
.L_x_11:
[----:B------:R-:W-:Y:S05]  /*0f50*/  BSYNC.RECONVERGENT B0 ;  /* 0x0000000000007941 */ /* 0x000fea0003800200 */
.L_x_10:
[----:B------:R-:W-:Y:S01]  /*0f60*/  BSSY.RECONVERGENT B0, `(.L_x_12) ;  /* 0x0000029000007945 */ /* 0x000fe20003800200 */
[----:B------:R-:W-:-:S03]  /*0f70*/  LOP3.LUT P2, RZ, R17, R16, RZ, 0xc0, !PT ;  /* 0x0000001011ff7212 */ /* 0x000fc6000784c0ff */
[----:B------:R-:W-:Y:S10]  /*0f80*/  @!P0 BRA `(.L_x_13) ;  /* 0x0000000000988947 */ /* 0x000ff40003800000 */
[C---:B------:R-:W-:Y:S01]  /*0f90*/  VIADD R10, R12.reuse, 0x1 ;  /* 0x000000010c0a7836 */ /* 0x040fe20000000000 */
[----:B------:R-:W-:-:S03]  /*0fa0*/  IADD3 R16, PT, PT, R12, -0x1, RZ ;  /* 0xffffffff0c107810 */ /* 0x000fc60007ffe0ff */
[-C--:B------:R-:W-:Y:S02]  /*0fb0*/  IMAD R27, R10, R13.reuse, RZ ;  /* 0x0000000d0a1b7224 */ /* 0x080fe400078e02ff */
[----:B------:R-:W-:Y:S02]  /*0fc0*/  IMAD R21, R16, R13, RZ ;  /* 0x0000000d10157224 */ /* 0x000fe400078e02ff */
[C---:B------:R-:W-:Y:S02]  /*0fd0*/  IMAD.IADD R11, R0.reuse, 0x1, R27 ;  /* 0x00000001000b7824 */ /* 0x040fe400078e021b */
[----:B------:R-:W-:Y:S02]  /*0fe0*/  IMAD.IADD R19, R0, 0x1, R21 ;  /* 0x0000000100137824 */ /* 0x000fe400078e0215 */
[----:B------:R-:W-:-:S04]  /*0ff0*/  IMAD.WIDE R10, R11, 0x2, R2 ;  /* 0x000000020b0a7825 */ /* 0x000fc800078e0202 */
[--C-:B------:R-:W-:Y:S01]  /*1000*/  IMAD.WIDE R18, R19, 0x2, R2.reuse ;  /* 0x0000000213127825 */ /* 0x100fe200078e0202 */
[----:B------:R-:W2:Y:S03]  /*1010*/  LDG.E.S16 R28, desc[UR6][R10.64] ;  /* 0x000000060a1c7981 */ /* 0x000ea6000c1e1700 */
[----:B------:R-:W-:Y:S01]  /*1020*/  IMAD R23, R12, R13, RZ ;  /* 0x0000000d0c177224 */ /* 0x000fe200078e02ff */
[----:B------:R-:W3:Y:S04]  /*1030*/  LDG.E.S16 R24, desc[UR6][R18.64] ;  /* 0x0000000612187981 */ /* 0x000ee8000c1e1700 */
[----:B------:R-:W-:Y:S01]  /*1040*/  IADD3 R17, PT, PT, R0, R23, RZ ;  /* 0x0000001700117210 */ /* 0x000fe20007ffe0ff */
[----:B------:R-:W4:Y:S04]  /*1050*/  LDG.E.S16 R25, desc[UR6][R18.64+-0x2] ;  /* 0xfffffe0612197981 */ /* 0x000f28000c1e1700 */
[--C-:B------:R-:W-:Y:S01]  /*1060*/  IMAD.WIDE R16, R17, 0x2, R2.reuse ;  /* 0x0000000211107825 */ /* 0x100fe200078e0202 */
[----:B------:R-:W5:Y:S05]  /*1070*/  LDG.E.S16 R29, desc[UR6][R10.64+-0x2] ;  /* 0xfffffe060a1d7981 */ /* 0x000f6a000c1e1700 */
[----:B------:R-:W5:Y:S01]  /*1080*/  LDG.E.S16 R16, desc[UR6][R16.64+-0x2] ;  /* 0xfffffe0610107981 */ /* 0x000f62000c1e1700 */
[----:B------:R-:W-:-:S06]  /*1090*/  IMAD.WIDE R20, R21, 0x2, R2 ;  /* 0x0000000215147825 */ /* 0x000fcc00078e0202 */
[----:B------:R-:W5:Y:S01]  /*10a0*/  LDG.E.S16 R20, desc[UR6][R20.64] ;  /* 0x0000000614147981 */ /* 0x000f62000c1e1700 */
[----:B------:R-:W-:-:S04]  /*10b0*/  IMAD.WIDE R22, R23, 0x2, R2 ;  /* 0x0000000217167825 */ /* 0x000fc800078e0202 */
[----:B------:R-:W-:Y:S02]  /*10c0*/  IMAD.WIDE R26, R27, 0x2, R2 ;  /* 0x000000021b1a7825 */ /* 0x000fe400078e0202 */
[----:B------:R-:W5:Y:S04]  /*10d0*/  LDG.E.S16 R22, desc[UR6][R22.64] ;  /* 0x0000000616167981 */ /* 0x000f68000c1e1700 */
[----:B------:R-:W5:Y:S01]  /*10e0*/  LDG.E.S16 R26, desc[UR6][R26.64] ;  /* 0x000000061a1a7981 */ /* 0x000f62000c1e1700 */
[----:B--2---:R-:W-:Y:S02]  /*10f0*/  ISETP.NE.AND P6, PT, R28, 0x1, PT ;  /* 0x000000011c00780c */ /* 0x004fe40003fc5270 */
[----:B---3--:R-:W-:-:S11]  /*1100*/  ISETP.NE.AND P0, PT, R24, 0x1, PT ;  /* 0x000000011800780c */ /* 0x008fd60003f05270 */
[----:B------:R-:W-:Y:S01]  /*1110*/  @!P6 VIADD R15, R15, 0x1 ;  /* 0x000000010f0fe836 */ /* 0x000fe20000000000 */
[----:B----4-:R-:W-:-:S03]  /*1120*/  ISETP.NE.AND P6, PT, R25, 0x1, PT ;  /* 0x000000011900780c */ /* 0x010fc60003fc5270 */
[----:B------:R-:W-:Y:S01]  /*1130*/  @!P0 VIADD R15, R15, 0x1 ;  /* 0x000000010f0f8836 */ /* 0x000fe20000000000 */
[----:B-----5:R-:W-:-:S09]  /*1140*/  ISETP.NE.AND P0, PT, R16, 0x1, PT ;  /* 0x000000011000780c */ /* 0x020fd20003f05270 */
[----:B------:R-:W-:Y:S02]  /*1150*/  @!P6 IADD3 R15, PT, PT, R15, 0x1, RZ ;  /* 0x000000010f0fe810 */ /* 0x000fe40007ffe0ff */
[----:B------:R-:W-:-:S03]  /*1160*/  ISETP.NE.AND P6, PT, R29, 0x1, PT ;  /* 0x000000011d00780c */ /* 0x000fc60003fc5270 */
[----:B------:R-:W-:Y:S01]  /*1170*/  @!P0 VIADD R15, R15, 0x1 ;  /* 0x000000010f0f8836 */ /* 0x000fe20000000000 */
[----:B------:R-:W-:-:S09]  /*1180*/  ISETP.NE.AND P0, PT, R20, 0x1, PT ;  /* 0x000000011400780c */ /* 0x000fd20003f05270 */
[----:B------:R-:W-:Y:S01]  /*1190*/  @!P6 VIADD R15, R15, 0x1 ;  /* 0x000000010f0fe836 */ /* 0x000fe20000000000 */
[----:B------:R-:W-:-:S04]  /*11a0*/  ISETP.NE.AND P6, PT, R22, 0x1, PT ;  /* 0x000000011600780c */ /* 0x000fc80003fc5270 */
[----:B------:R-:W-:Y:S02]  /*11b0*/  @!P0 IADD3 R15, PT, PT, R15, 0x1, RZ ;  /* 0x000000010f0f8810 */ /* 0x000fe40007ffe0ff */
[----:B------:R-:W-:-:S07]  /*11c0*/  ISETP.NE.AND P0, PT, R26, 0x1, PT ;  /* 0x000000011a00780c */ /* 0x000fce0003f05270 */
[----:B------:R-:W-:-:S06]  /*11d0*/  @!P6 VIADD R15, R15, 0x1 ;  /* 0x000000010f0fe836 */ /* 0x000fcc0000000000 */
[----:B------:R-:W-:-:S07]  /*11e0*/  @!P0 VIADD R15, R15, 0x1 ;  /* 0x000000010f0f8836 */ /* 0x000fce0000000000 */
.L_x_13:
[----:B------:R-:W-:Y:S05]  /*11f0*/  BSYNC.RECONVERGENT B0 ;  /* 0x0000000000007941 */ /* 0x000fea0003800200 */
.L_x_12:
[----:B------:R-:W-:Y:S04]  /*1200*/  BSSY.RECONVERGENT B0, `(.L_x_14) ;  /* 0x0000027000007945 */ /* 0x000fe80003800200 */
[----:B------:R-:W-:Y:S05]  /*1210*/  @!P3 BRA `(.L_x_15) ;  /* 0x000000000094b947 */ /* 0x000fea0003800000 */
[C---:B------:R-:W-:Y:S01]  /*1220*/  IADD3 R18, PT, PT, R12.reuse, 0x1, RZ ;  /* 0x000000010c127810 */ /* 0x040fe20007ffe0ff */
[----:B------:R-:W-:-:S04]  /*1230*/  IMAD R11, R12, R13, R0 ;  /* 0x0000000d0c0b7224 */ /* 0x000fc800078e0200 */
[----:B------:R-:W-:-:S04]  /*1240*/  IMAD.WIDE R10, R11, 0x2, R2 ;  /* 0x000000020b0a7825 */ /* 0x000fc800078e0202 */
[----:B------:R-:W-:Y:S01]  /*1250*/  IMAD R25, R18, R13, R0 ;  /* 0x0000000d12197224 */ /* 0x000fe200078e0200 */
[----:B------:R0:W2:Y:S03]  /*1260*/  LDG.E.S16 R23, desc[UR6][R10.64+0x2] ;  /* 0x000002060a177981 */ /* 0x0000a6000c1e1700 */
[----:B------:R-:W-:-:S04]  /*1270*/  IMAD.WIDE R24, R25, 0x2, R2 ;  /* 0x0000000219187825 */ /* 0x000fc800078e0202 */
[-C--:B------:R-:W-:Y:S01]  /*1280*/  IMAD R17, R14, R13.reuse, R0 ;  /* 0x0000000d0e117224 */ /* 0x080fe200078e0200 */
[----:B------:R-:W3:Y:S03]  /*1290*/  LDG.E.S16 R22, desc[UR6][R24.64+0x2] ;  /* 0x0000020618167981 */ /* 0x000ee6000c1e1700 */
[----:B------:R-:W-:Y:S01]  /*12a0*/  IMAD.WIDE R16, R17, 0x2, R2 ;  /* 0x0000000211107825 */ /* 0x000fe200078e0202 */
[----:B------:R-:W4:Y:S03]  /*12b0*/  LDG.E.S16 R27, desc[UR6][R24.64] ;  /* 0x00000006181b7981 */ /* 0x000f26000c1e1700 */
[-CC-:B------:R-:W-:Y:S01]  /*12c0*/  IMAD R19, R12, R13.reuse, R13.reuse ;  /* 0x0000000d0c137224 */ /* 0x180fe200078e020d */
[----:B------:R-:W5:Y:S01]  /*12d0*/  LDG.E.S16 R26, desc[UR6][R16.64+0x2] ;  /* 0x00000206101a7981 */ /* 0x000f62000c1e1700 */
[----:B------:R-:W-:-:S02]  /*12e0*/  IMAD R29, R18, R13, R13 ;  /* 0x0000000d121d7224 */ /* 0x000fc400078e020d */
[----:B------:R-:W-:Y:S01]  /*12f0*/  IMAD.WIDE R18, R19, 0x2, R2 ;  /* 0x0000000213127825 */ /* 0x000fe200078e0202 */
[----:B------:R-:W5:Y:S03]  /*1300*/  LDG.E.S16 R28, desc[UR6][R16.64] ;  /* 0x00000006101c7981 */ /* 0x000f66000c1e1700 */
[----:B------:R-:W-:Y:S02]  /*1310*/  IMAD R21, R14, R13, R13 ;  /* 0x0000000d0e157224 */ /* 0x000fe400078e020d */
[--C-:B0-----:R-:W-:Y:S01]  /*1320*/  IMAD.WIDE R10, R29, 0x2, R2.reuse ;  /* 0x000000021d0a7825 */ /* 0x101fe200078e0202 */
[----:B------:R-:W5:Y:S03]  /*1330*/  LDG.E.S16 R18, desc[UR6][R18.64+-0x2] ;  /* 0xfffffe0612127981 */ /* 0x000f66000c1e1700 */
[----:B------:R-:W-:-:S02]  /*1340*/  IMAD.WIDE R20, R21, 0x2, R2 ;  /* 0x0000000215147825 */ /* 0x000fc400078e0202 */
[----:B------:R-:W5:Y:S04]  /*1350*/  LDG.E.S16 R10, desc[UR6][R10.64+-0x2] ;  /* 0xfffffe060a0a7981 */ /* 0x000f68000c1e1700 */
[----:B------:R-:W5:Y:S01]  /*1360*/  LDG.E.S16 R20, desc[UR6][R20.64+-0x2] ;  /* 0xfffffe0614147981 */ /* 0x000f62000c1e1700 */
[----:B--2---:R-:W-:Y:S02]  /*1370*/  ISETP.NE.AND P0, PT, R23, 0x1, PT ;  /* 0x000000011700780c */ /* 0x004fe40003f05270 */
[----:B---3--:R-:W-:Y:S02]  /*1380*/  ISETP.NE.AND P3, PT, R22, 0x1, PT ;  /* 0x000000011600780c */ /* 0x008fe40003f65270 */
[----:B----4-:R-:W-:-:S09]  /*1390*/  ISETP.NE.AND P6, PT, R27, 0x1, PT ;  /* 0x000000011b00780c */ /* 0x010fd20003fc5270 */
[----:B------:R-:W-:Y:S01]  /*13a0*/  @!P0 VIADD R15, R15, 0x1 ;  /* 0x000000010f0f8836 */ /* 0x000fe20000000000 */
[----:B-----5:R-:W-:-:S03]  /*13b0*/  ISETP.NE.AND P0, PT, R26, 0x1, PT ;  /* 0x000000011a00780c */ /* 0x020fc60003f05270 */
[----:B------:R-:W-:Y:S01]  /*13c0*/  @!P3 VIADD R15, R15, 0x1 ;  /* 0x000000010f0fb836 */ /* 0x000fe20000000000 */
        /* <DEDUP_REMOVED lines=9> */
[----:B------:R-:W-:-:S07]  /*1460*/  @!P3 VIADD R15, R15, 0x1 ;  /* 0x000000010f0fb836 */ /* 0x000fce0000000000 */
.L_x_15:
[----:B------:R-:W-:Y:S05]  /*1470*/  BSYNC.RECONVERGENT B0 ;  /* 0x0000000000007941 */ /* 0x000fea0003800200 */
.L_x_14:
[----:B------:R-:W-:Y:S04]  /*1480*/  BSSY.RECONVERGENT B0, `(.L_x_16) ;  /* 0x0000027000007945 */ /* 0x000fe80003800200 */
[----:B------:R-:W-:Y:S05]  /*1490*/  @!P4 BRA `(.L_x_17) ;  /* 0x000000000094c947 */ /* 0x000fea0003800000 */
[C---:B------:R-:W-:Y:S01]  /*14a0*/  IADD3 R10, PT, PT, R12.reuse, 0x1, RZ ;  /* 0x000000010c0a7810 */ /* 0x040fe20007ffe0ff */
[-C--:B------:R-:W-:Y:S02]  /*14b0*/  IMAD R17, R12, R13.reuse, RZ ;  /* 0x0000000d0c117224 */ /* 0x080fe400078e02ff */
[-C--:B------:R-:W-:Y:S02]  /*14c0*/  IMAD R23, R14, R13.reuse, RZ ;  /* 0x0000000d0e177224 */ /* 0x080fe400078e02ff */
[----:B------:R-:W-:Y:S02]  /*14d0*/  IMAD R21, R10, R13, RZ ;  /* 0x0000000d0a157224 */ /* 0x000fe400078e02ff */
[C---:B------:R-:W-:Y:S02]  /*14e0*/  IMAD.IADD R27, R0.reuse, 0x1, R17 ;  /* 0x00000001001b7824 */ /* 0x040fe400078e0211 */
[----:B------:R-:W-:Y:S02]  /*14f0*/  IMAD.IADD R19, R0, 0x1, R21 ;  /* 0x0000000100137824 */ /* 0x000fe400078e0215 */
[----:B------:R-:W-:-:S04]  /*1500*/  IMAD.WIDE R26, R27, 0x2, R2 ;  /* 0x000000021b1a7825 */ /* 0x000fc800078e0202 */
[----:B------:R-:W-:Y:S01]  /*1510*/  IMAD.WIDE R18, R19, 0x2, R2 ;  /* 0x0000000213127825 */ /* 0x000fe200078e0202 */
[----:B------:R-:W2:Y:S01]  /*1520*/  LDG.E.S16 R14, desc[UR6][R26.64+-0x2] ;  /* 0xfffffe061a0e7981 */ /* 0x000ea2000c1e1700 */
[----:B------:R-:W-:-:S03]  /*1530*/  IADD3 R11, PT, PT, R0, R23, RZ ;  /* 0x00000017000b7210 */ /* 0x000fc60007ffe0ff */
[----:B------:R-:W3:Y:S02]  /*1540*/  LDG.E.S16 R22, desc[UR6][R18.64+-0x2] ;  /* 0xfffffe0612167981 */ /* 0x000ee4000c1e1700 */
[--C-:B------:R-:W-:Y:S02]  /*1550*/  IMAD.WIDE R10, R11, 0x2, R2.reuse ;  /* 0x000000020b0a7825 */ /* 0x100fe400078e0202 */
[----:B------:R-:W4:Y:S04]  /*1560*/  LDG.E.S16 R29, desc[UR6][R18.64] ;  /* 0x00000006121d7981 */ /* 0x000f28000c1e1700 */
[----:B------:R-:W5:Y:S01]  /*1570*/  LDG.E.S16 R28, desc[UR6][R10.64+-0x2] ;  /* 0xfffffe060a1c7981 */ /* 0x000f62000c1e1700 */
[----:B------:R-:W-:-:S04]  /*1580*/  IMAD.WIDE R16, R17, 0x2, R2 ;  /* 0x0000000211107825 */ /* 0x000fc800078e0202 */
[--C-:B------:R-:W-:Y:S02]  /*1590*/  IMAD.WIDE R20, R21, 0x2, R2.reuse ;  /* 0x0000000215147825 */ /* 0x100fe400078e0202 */
[----:B------:R-:W5:Y:S04]  /*15a0*/  LDG.E.S16 R16, desc[UR6][R16.64] ;  /* 0x0000000610107981 */ /* 0x000f68000c1e1700 */
[----:B------:R-:W5:Y:S01]  /*15b0*/  LDG.E.S16 R10, desc[UR6][R10.64] ;  /* 0x000000060a0a7981 */ /* 0x000f62000c1e1700 */
[----:B------:R-:W-:-:S03]  /*15c0*/  IMAD.WIDE R24, R23, 0x2, R2 ;  /* 0x0000000217187825 */ /* 0x000fc600078e0202 */
[----:B------:R-:W5:Y:S04]  /*15d0*/  LDG.E.S16 R20, desc[UR6][R20.64] ;  /* 0x0000000614147981 */ /* 0x000f68000c1e1700 */
[----:B------:R-:W5:Y:S01]  /*15e0*/  LDG.E.S16 R24, desc[UR6][R24.64] ;  /* 0x0000000618187981 */ /* 0x000f62000c1e1700 */
[----:B--2---:R-:W-:Y:S02]  /*15f0*/  ISETP.NE.AND P0, PT, R14, 0x1, PT ;  /* 0x000000010e00780c */ /* 0x004fe40003f05270 */
[----:B---3--:R-:W-:Y:S02]  /*1600*/  ISETP.NE.AND P3, PT, R22, 0x1, PT ;  /* 0x000000011600780c */ /* 0x008fe40003f65270 */
[----:B----4-:R-:W-:Y:S02]  /*1610*/  ISETP.NE.AND P6, PT, R29, 0x1, PT ;  /* 0x000000011d00780c */ /* 0x010fe40003fc5270 */
[----:B-----5:R-:W-:-:S07]  /*1620*/  ISETP.NE.AND P4, PT, R28, 0x1, PT ;  /* 0x000000011c00780c */ /* 0x020fce0003f85270 */
[----:B------:R-:W-:-:S04]  /*1630*/  @!P0 VIADD R15, R15, 0x1 ;  /* 0x000000010f0f8836 */ /* 0x000fc80000000000 */
[----:B------:R-:W-:Y:S01]  /*1640*/  @!P3 VIADD R15, R15, 0x1 ;  /* 0x000000010f0fb836 */ /* 0x000fe20000000000 */
[----:B------:R-:W-:-:S04]  /*1650*/  ISETP.NE.AND P0, PT, R10, 0x1, PT ;  /* 0x000000010a00780c */ /* 0x000fc80003f05270 */
[----:B------:R-:W-:Y:S02]  /*1660*/  @!P6 IADD3 R15, PT, PT, R15, 0x1, RZ ;  /* 0x000000010f0fe810 */ /* 0x000fe40007ffe0ff */
[----:B------:R-:W-:Y:S02]  /*1670*/  ISETP.NE.AND P3, PT, R16, 0x1, PT ;  /* 0x000000011000780c */ /* 0x000fe40003f65270 */
[----:B------:R-:W-:Y:S01]  /*1680*/  ISETP.NE.AND P6, PT, R20, 0x1, PT ;  /* 0x000000011400780c */ /* 0x000fe20003fc5270 */
[----:B------:R-:W-:Y:S01]  /*1690*/  @!P4 VIADD R15, R15, 0x1 ;  /* 0x000000010f0fc836 */ /* 0x000fe20000000000 */
[----:B------:R-:W-:-:S03]  /*16a0*/  ISETP.NE.AND P4, PT, R24, 0x1, PT ;  /* 0x000000011800780c */ /* 0x000fc60003f85270 */
[----:B------:R-:W-:-:S06]  /*16b0*/  @!P0 VIADD R15, R15, 0x1 ;  /* 0x000000010f0f8836 */ /* 0x000fcc0000000000 */
[----:B------:R-:W-:-:S05]  /*16c0*/  @!P3 IADD3 R15, PT, PT, R15, 0x1, RZ ;  /* 0x000000010f0fb810 */ /* 0x000fca0007ffe0ff */
[----:B------:R-:W-:-:S04]  /*16d0*/  @!P6 VIADD R15, R15, 0x1 ;  /* 0x000000010f0fe836 */ /* 0x000fc80000000000 */
[----:B------:R-:W-:-:S07]  /*16e0*/  @!P4 VIADD R15, R15, 0x1 ;  /* 0x000000010f0fc836 */ /* 0x000fce0000000000 */
.L_x_17:
[----:B------:R-:W-:Y:S05]  /*16f0*/  BSYNC.RECONVERGENT B0 ;  /* 0x0000000000007941 */ /* 0x000fea0003800200 */
.L_x_16:
[----:B------:R-:W-:Y:S04]  /*1700*/  BSSY.RECONVERGENT B0, `(.L_x_18) ;  /* 0x0000021000007945 */ /* 0x000fe80003800200 */
[----:B------:R-:W-:Y:S05]  /*1710*/  @!P5 BRA `(.L_x_19) ;  /* 0x00000000007cd947 */ /* 0x000fea0003800000 */
[C---:B------:R-:W-:Y:S01]  /*1720*/  IADD3 R10, PT, PT, R12.reuse, -0x1, RZ ;  /* 0xffffffff0c0a7810 */ /* 0x040fe20007ffe0ff */
[-C--:B------:R-:W-:Y:S01]  /*1730*/  IMAD R11, R12, R13.reuse, RZ ;  /* 0x0000000d0c0b7224 */ /* 0x080fe200078e02ff */
[----:B------:R-:W2:Y:S03]  /*1740*/  LDG.E.S16 R23, desc[UR6][R4.64+-0x2] ;  /* 0xfffffe0604177981 */ /* 0x000ea6000c1e1700 */
[----:B------:R-:W-:Y:S01]  /*1750*/  IMAD R17, R10, R13, RZ ;  /* 0x0000000d0a117224 */ /* 0x000fe200078e02ff */
[----:B------:R-:W3:Y:S01]  /*1760*/  LDG.E.S16 R8, desc[UR6][R8.64] ;  /* 0x0000000608087981 */ /* 0x000ee2000c1e1700 */
[----:B------:R-:W-:-:S03]  /*1770*/  IMAD.IADD R19, R0, 0x1, R11 ;  /* 0x0000000100137824 */ /* 0x000fc600078e020b */
[----:B------:R-:W-:Y:S01]  /*1780*/  IADD3 R21, PT, PT, R0, R17, RZ ;  /* 0x0000001100157210 */ /* 0x000fe20007ffe0ff */
[----:B------:R-:W-:-:S04]  /*1790*/  IMAD.WIDE R18, R19, 0x2, R2 ;  /* 0x0000000213127825 */ /* 0x000fc800078e0202 */
[--C-:B------:R-:W-:Y:S02]  /*17a0*/  IMAD.WIDE R20, R21, 0x2, R2.reuse ;  /* 0x0000000215147825 */ /* 0x100fe400078e0202 */
[----:B------:R-:W4:Y:S04]  /*17b0*/  LDG.E.S16 R18, desc[UR6][R18.64+-0x2] ;  /* 0xfffffe0612127981 */ /* 0x000f28000c1e1700 */
[----:B------:R-:W5:Y:S04]  /*17c0*/  LDG.E.S16 R14, desc[UR6][R20.64+-0x2] ;  /* 0xfffffe06140e7981 */ /* 0x000f68000c1e1700 */
[----:B------:R-:W3:Y:S01]  /*17d0*/  LDG.E.S16 R22, desc[UR6][R20.64] ;  /* 0x0000000614167981 */ /* 0x000ee2000c1e1700 */
[----:B------:R-:W-:-:S04]  /*17e0*/  IMAD.WIDE R10, R11, 0x2, R2 ;  /* 0x000000020b0a7825 */ /* 0x000fc800078e0202 */
[----:B------:R-:W-:Y:S02]  /*17f0*/  IMAD.WIDE R16, R17, 0x2, R2 ;  /* 0x0000000211107825 */ /* 0x000fe400078e0202 */
[----:B------:R-:W3:Y:S04]  /*1800*/  LDG.E.S16 R10, desc[UR6][R10.64] ;  /* 0x000000060a0a7981 */ /* 0x000ee8000c1e1700 */
[----:B------:R-:W3:Y:S01]  /*1810*/  LDG.E.S16 R16, desc[UR6][R16.64] ;  /* 0x0000000610107981 */ /* 0x000ee2000c1e1700 */
[----:B--2---:R-:W-:Y:S02]  /*1820*/  ISETP.NE.AND P0, PT, R23, 0x1, PT ;  /* 0x000000011700780c */ /* 0x004fe40003f05270 */
[----:B----4-:R-:W-:Y:S02]  /*1830*/  ISETP.NE.AND P3, PT, R18, 0x1, PT ;  /* 0x000000011200780c */ /* 0x010fe40003f65270 */
[----:B-----5:R-:W-:-:S02]  /*1840*/  ISETP.NE.AND P4, PT, R14, 0x1, PT ;  /* 0x000000010e00780c */ /* 0x020fc40003f85270 */
[----:B---3--:R-:W-:-:S09]  /*1850*/  ISETP.NE.AND P5, PT, R22, 0x1, PT ;  /* 0x000000011600780c */ /* 0x008fd20003fa5270 */
[----:B------:R-:W-:-:S05]  /*1860*/  @!P3 VIADD R15, R15, 0x1 ;  /* 0x000000010f0fb836 */ /* 0x000fca0000000000 */
[----:B------:R-:W-:Y:S02]  /*1870*/  @!P4 IADD3 R15, PT, PT, R15, 0x1, RZ ;  /* 0x000000010f0fc810 */ /* 0x000fe40007ffe0ff */
[----:B------:R-:W-:-:S03]  /*1880*/  ISETP.NE.AND P3, PT, R10, 0x1, PT ;  /* 0x000000010a00780c */ /* 0x000fc60003f65270 */
[----:B------:R-:W-:Y:S01]  /*1890*/  @!P5 VIADD R15, R15, 0x1 ;  /* 0x000000010f0fd836 */ /* 0x000fe20000000000 */
[----:B------:R-:W-:-:S04]  /*18a0*/  ISETP.NE.AND P4, PT, R16, 0x1, PT ;  /* 0x000000011000780c */ /* 0x000fc80003f85270 */
[----:B------:R-:W-:Y:S02]  /*18b0*/  @!P0 IADD3 R15, PT, PT, R15, 0x1, RZ ;  /* 0x000000010f0f8810 */ /* 0x000fe40007ffe0ff */
[----:B------:R-:W-:-:S03]  /*18c0*/  ISETP.NE.AND P0, PT, R8, 0x1, PT ;  /* 0x000000010800780c */ /* 0x000fc60003f05270 */
[----:B------:R-:W-:-:S05]  /*18d0*/  @!P1 VIADD R15, R15, 0x1 ;  /* 0x000000010f0f9836 */ /* 0x000fca0000000000 */
[----:B------:R-:W-:-:S05]  /*18e0*/  @!P3 IADD3 R15, PT, PT, R15, 0x1, RZ ;  /* 0x000000010f0fb810 */ /* 0x000fca0007ffe0ff */
[----:B------:R-:W-:-:S05]  /*18f0*/  @!P4 VIADD R15, R15, 0x1 ;  /* 0x000000010f0fc836 */ /* 0x000fca0000000000 */
[----:B------:R-:W-:-:S07]  /*1900*/  @!P0 IADD3 R15, PT, PT, R15, 0x1, RZ ;  /* 0x000000010f0f8810 */ /* 0x000fce0007ffe0ff */
.L_x_19:
[----:B------:R-:W-:Y:S05]  /*1910*/  BSYNC.RECONVERGENT B0 ;  /* 0x0000000000007941 */ /* 0x000fea0003800200 */
.L_x_18:
[----:B------:R-:W-:Y:S04]  /*1920*/  BSSY.RECONVERGENT B0, `(.L_x_20) ;  /* 0x0000022000007945 */ /* 0x000fe80003800200 */
[----:B------:R-:W-:Y:S05]  /*1930*/  @!P2 BRA `(.L_x_21) ;  /* 0x000000000080a947 */ /* 0x000fea0003800000 */
[C---:B------:R-:W-:Y:S01]  /*1940*/  IMAD R9, R12.reuse, R13, R0 ;  /* 0x0000000d0c097224 */ /* 0x040fe200078e0200 */
[----:B------:R-:W2:Y:S01]  /*1950*/  LDG.E.S16 R4, desc[UR6][R4.64+0x2] ;  /* 0x0000020604047981 */ /* 0x000ea2000c1e1700 */
[----:B------:R-:W-:Y:S02]  /*1960*/  VIADD R14, R12, 0xffffffff ;  /* 0xffffffff0c0e7836 */ /* 0x000fe40000000000 */
[----:B------:R-:W-:-:S04]  /*1970*/  IMAD.WIDE R8, R9, 0x2, R2 ;  /* 0x0000000209087825 */ /* 0x000fc800078e0202 */
[----:B------:R-:W-:Y:S02]  /*1980*/  IMAD R11, R14, R13, R0 ;  /* 0x0000000d0e0b7224 */ /* 0x000fe400078e0200 */
[----:B------:R-:W3:Y:S02]  /*1990*/  LDG.E.S16 R8, desc[UR6][R8.64+0x2] ;  /* 0x0000020608087981 */ /* 0x000ee4000c1e1700 */
[----:B------:R-:W-:-:S05]  /*19a0*/  IMAD.WIDE R10, R11, 0x2, R2 ;  /* 0x000000020b0a7825 */ /* 0x000fca00078e0202 */
[----:B------:R-:W4:Y:S04]  /*19b0*/  LDG.E.S16 R20, desc[UR6][R10.64+0x2] ;  /* 0x000002060a147981 */ /* 0x000f28000c1e1700 */
[----:B------:R-:W5:Y:S01]  /*19c0*/  LDG.E.S16 R21, desc[UR6][R10.64] ;  /* 0x000000060a157981 */ /* 0x000f62000c1e1700 */
[-CC-:B------:R-:W-:Y:S02]  /*19d0*/  IMAD R17, R12, R13.reuse, R13.reuse ;  /* 0x0000000d0c117224 */ /* 0x180fe400078e020d */
[----:B------:R-:W-:Y:S02]  /*19e0*/  IMAD R19, R14, R13, R13 ;  /* 0x0000000d0e137224 */ /* 0x000fe400078e020d */
[----:B------:R-:W-:-:S04]  /*19f0*/  IMAD.WIDE R16, R17, 0x2, R2 ;  /* 0x0000000211107825 */ /* 0x000fc800078e0202 */
[--C-:B------:R-:W-:Y:S02]  /*1a00*/  IMAD.WIDE R18, R19, 0x2, R2.reuse ;  /* 0x0000000213127825 */ /* 0x100fe400078e0202 */
[----:B------:R-:W2:Y:S02]  /*1a10*/  LDG.E.S16 R16, desc[UR6][R16.64+-0x2] ;  /* 0xfffffe0610107981 */ /* 0x000ea4000c1e1700 */
[----:B------:R-:W-:Y:S02]  /*1a20*/  IMAD.WIDE R2, R13, 0x2, R2 ;  /* 0x000000020d027825 */ /* 0x000fe400078e0202 */
[----:B------:R-:W2:Y:S04]  /*1a30*/  LDG.E.S16 R18, desc[UR6][R18.64+-0x2] ;  /* 0xfffffe0612127981 */ /* 0x000ea8000c1e1700 */
[----:B------:R-:W2:Y:S01]  /*1a40*/  LDG.E.S16 R2, desc[UR6][R2.64+-0x2] ;  /* 0xfffffe0602027981 */ /* 0x000ea2000c1e1700 */
[----:B---3--:R-:W-:-:S02]  /*1a50*/  ISETP.NE.AND P0, PT, R8, 0x1, PT ;  /* 0x000000010800780c */ /* 0x008fc40003f05270 */
[----:B----4-:R-:W-:Y:S02]  /*1a60*/  ISETP.NE.AND P2, PT, R20, 0x1, PT ;  /* 0x000000011400780c */ /* 0x010fe40003f45270 */
[----:B-----5:R-:W-:-:S09]  /*1a70*/  ISETP.NE.AND P3, PT, R21, 0x1, PT ;  /* 0x000000011500780c */ /* 0x020fd20003f65270 */
[----:B------:R-:W-:Y:S02]  /*1a80*/  @!P0 IADD3 R15, PT, PT, R15, 0x1, RZ ;  /* 0x000000010f0f8810 */ /* 0x000fe40007ffe0ff */
[----:B--2---:R-:W-:-:S03]  /*1a90*/  ISETP.NE.AND P4, PT, R4, 0x1, PT ;  /* 0x000000010400780c */ /* 0x004fc60003f85270 */
[----:B------:R-:W-:Y:S01]  /*1aa0*/  @!P2 VIADD R15, R15, 0x1 ;  /* 0x000000010f0fa836 */ /* 0x000fe20000000000 */
[----:B------:R-:W-:-:S04]  /*1ab0*/  ISETP.NE.AND P2, PT, R16, 0x1, PT ;  /* 0x000000011000780c */ /* 0x000fc80003f45270 */
[----:B------:R-:W-:Y:S02]  /*1ac0*/  @!P3 IADD3 R15, PT, PT, R15, 0x1, RZ ;  /* 0x000000010f0fb810 */ /* 0x000fe40007ffe0ff */
[----:B------:R-:W-:-:S03]  /*1ad0*/  ISETP.NE.AND P3, PT, R18, 0x1, PT ;  /* 0x000000011200780c */ /* 0x000fc60003f65270 */
[----:B------:R-:W-:Y:S01]  /*1ae0*/  @!P4 VIADD R15, R15, 0x1 ;  /* 0x000000010f0fc836 */ /* 0x000fe20000000000 */
[----:B------:R-:W-:-:S04]  /*1af0*/  ISETP.NE.AND P0, PT, R2, 0x1, PT ;  /* 0x000000010200780c */ /* 0x000fc80003f05270 */
[----:B------:R-:W-:-:S05]  /*1b00*/  @!P1 IADD3 R15, PT, PT, R15, 0x1, RZ ;  /* 0x000000010f0f9810 */ /* 0x000fca0007ffe0ff */
[----:B------:R-:W-:-:S05]  /*1b10*/  @!P2 VIADD R15, R15, 0x1 ;  /* 0x000000010f0fa836 */ /* 0x000fca0000000000 */
[----:B------:R-:W-:-:S05]  /*1b20*/  @!P3 IADD3 R15, PT, PT, R15, 0x1, RZ ;  /* 0x000000010f0fb810 */ /* 0x000fca0007ffe0ff */
[----:B------:R-:W-:-:S07]  /*1b30*/  @!P0 VIADD R15, R15, 0x1 ;  /* 0x000000010f0f8836 */ /* 0x000fce0000000000 */
.L_x_21:
[----:B------:R-:W-:Y:S05]  /*1b40*/  BSYNC.RECONVERGENT B0 ;  /* 0x0000000000007941 */ /* 0x000fea0003800200 */
.L_x_20:
[----:B------:R-:W-:Y:S01]  /*1b50*/  @!P1 IADD3 R2, PT, PT, R15, -0x2, RZ ;  /* 0xfffffffe0f029810 */ /* 0x000fe20007ffe0ff */
[----:B------:R-:W-:-:S03]  /*1b60*/  IMAD.WIDE R6, R0, 0x2, R6 ;  /* 0x0000000200067825 */ /* 0x000fc600078e0206 */
[----:B------:R-:W-:-:S04]  /*1b70*/  @!P1 ISETP.LE.U32.AND P0, PT, R2, 0x1, PT ;  /* 0x000000010200980c */ /* 0x000fc80003f03070 */
[----:B------:R-:W-:-:S05]  /*1b80*/  @!P1 SEL R2, RZ, 0xffffffff, !P0 ;  /* 0xffffffffff029807 */ /* 0x000fca0004000000 */
[----:B------:R-:W-:-:S05]  /*1b90*/  @!P1 IMAD.MOV R3, RZ, RZ, -R2 ;  /* 0x000000ffff039224 */ /* 0x000fca00078e0a02 */
[----:B------:R0:W-:Y:S01]  /*1ba0*/  @!P1 STG.E.S16 desc[UR6][R6.64], R3 ;  /* 0x0000000306009986 */ /* 0x0001e2000c101706 */
[----:B------:R-:W-:Y:S05]  /*1bb0*/  @!P1 EXIT ;  /* 0x000000000000994d */ /* 0x000fea0003800000 */
[----:B------:R-:W-:-:S04]  /*1bc0*/  ISETP.EQ.AND P0, PT, R15, 0x3, PT ;  /* 0x000000030f00780c */ /* 0x000fc80003f02270 */
[----:B------:R-:W-:-:S04]  /*1bd0*/  SEL R0, RZ, 0xffffffff, !P0 ;  /* 0xffffffffff007807 */ /* 0x000fc80004000000 */
[----:B0-----:R-:W-:-:S05]  /*1be0*/  IADD3 R3, PT, PT, -R0, RZ, RZ ;  /* 0x000000ff00037210 */ /* 0x001fca0007ffe1ff */
[----:B------:R-:W-:Y:S01]  /*1bf0*/  STG.E.S16 desc[UR6][R6.64], R3 ;  /* 0x0000000306007986 */ /* 0x000fe2000c101706 */
[----:B------:R-:W-:Y:S05]  /*1c00*/  EXIT ;  /* 0x000000000000794d */ /* 0x000fea0003800000 */
.L_x_22:
[----:B------:R-:W-:-:S00]  /*1c10*/  BRA `(.L_x_22) ;  /* 0xfffffffc00fc7947 */ /* 0x000fc0000383ffff */
[----:B------:R-:W-:-:S00]  /*1c20*/  NOP ;  /* 0x0000000000007918 */ /* 0x000fc00000000000 */
        /* <DEDUP_REMOVED lines=13> */
.L_x_23:


//--------------------- .nv.shared.reserved.0     --------------------------
	.section	.nv.shared.reserved.0,"aw",@nobits
	.weak		__nv_reservedSMEM_offset_0_alias
	.size		__nv_reservedSMEM_offset_0_alias, 0, 64
	.other		__nv_reservedSMEM_offset_0_alias,@"STO_CUDA_RESERVED_SHARED STV_DEFAULT"
__nv_reservedSMEM_offset_0_alias:
	.zero		0
	.zero		64


//--------------------- .nv.constant0.handle      --------------------------
	.section	.nv.constant0.handle,"a",@progbits
	.sectionflags	@""
	.align	4
.nv.constant0.handle:
	.zero		924


//--------------------- SYMBOLS --------------------------

	.type		.nv.reservedSmem.offset0,@object
	.size		.nv.reservedSmem.offset0,0x4
